// auto-generated by cutlass_sweep.gemm — config: {"arch": "sm_100", "cluster_m": 1, "cluster_n": 1, "dtype": "fp32", "dtype_b": "fp32", "layout": "tt", "stages": 0, "tile_k": 128, "tile_m": 128, "tile_n": 64}
#include "cutlass/cutlass.h"
#include "cutlass/gemm/collective/collective_builder.hpp"
#include "cutlass/gemm/device/gemm_universal_adapter.h"
#include "cutlass/gemm/kernel/gemm_universal.hpp"
#include "cutlass/epilogue/collective/collective_builder.hpp"

using ElemA = float;
using ElemB = float;
using ElemCD = float;
using Acc  = float;
using TileShape    = cute::Shape<cute::_128, cute::_64, cute::_128>;
using ClusterShape = cute::Shape<cute::_1, cute::_1, cute::_1>;

using CollectiveEpilogue = typename cutlass::epilogue::collective::CollectiveBuilder<
    cutlass::arch::Sm100, cutlass::arch::OpClassTensorOp,
    TileShape, ClusterShape,
    cutlass::epilogue::collective::EpilogueTileAuto,
    Acc, Acc,
    ElemCD, cutlass::layout::RowMajor, 128 / cutlass::sizeof_bits<ElemCD>::value,
    ElemCD, cutlass::layout::RowMajor, 128 / cutlass::sizeof_bits<ElemCD>::value,
    cutlass::epilogue::collective::EpilogueScheduleAuto
  >::CollectiveOp;

using CollectiveMainloop = typename cutlass::gemm::collective::CollectiveBuilder<
    cutlass::arch::Sm100, cutlass::arch::OpClassTensorOp,
    ElemA, cutlass::layout::ColumnMajor, 128 / cutlass::sizeof_bits<ElemA>::value,
    ElemB, cutlass::layout::ColumnMajor, 128 / cutlass::sizeof_bits<ElemB>::value,
    Acc,
    TileShape, ClusterShape,
    cutlass::gemm::collective::StageCountAutoCarveout<static_cast<int>(sizeof(typename CollectiveEpilogue::SharedStorage))>,
    cutlass::gemm::collective::KernelScheduleAuto
  >::CollectiveOp;

using GemmKernel = cutlass::gemm::kernel::GemmUniversal<
    cute::Shape<int,int,int,int>,
    CollectiveMainloop,
    CollectiveEpilogue
>;
using Gemm = cutlass::gemm::device::GemmUniversalAdapter<GemmKernel>;

// Force the device kernel symbol into the cubin without needing a host main.
auto* _anchor = &cutlass::device_kernel<GemmKernel>;


// ===== COMPILED SASS (sm_100a) =====

	.target	sm_100a

	.elftype	@"ET_EXEC"


//--------------------- .note.nv.tkinfo           --------------------------
	.section	.note.nv.tkinfo,"",@"SHT_NOTE"
	.sectionflags	@"SHF_NOTE_NV_TKINFO"
	.tkinfo
        /*0018*/ 	.word	0x00000002
        /*0030*/ 	.string	""
        /*0030*/ 	.string	"ptxas"
        /*0030*/ 	.string	"Cuda compilation tools, release 13.0, V13.0.88"
        /*0030*/ 	.string	"Build cuda_13.0.r13.0/compiler.36424714_0"
        /*0030*/ 	.string	"-arch sm_100a -m 64 "



//--------------------- .note.nv.cuinfo           --------------------------
	.section	.note.nv.cuinfo,"",@"SHT_NOTE"
	.sectionflags	@"SHF_NOTE_NV_CUINFO"
        /*0018*/ 	.short	0x0002
        /*001a*/ 	.short	0x0064
        /*001c*/ 	.short	0x0082
	.zero		2


//--------------------- .nv.info                  --------------------------
	.section	.nv.info,"",@"SHT_CUDA_INFO"
	.align	4


	//----- nvinfo : EIATTR_REGCOUNT
	.align		4
        /*0000*/ 	.byte	0x04, 0x2f
        /*0002*/ 	.short	(.L_19 - .L_18)
	.align		4
.L_18:
        /*0004*/ 	.word	index@(_ZN7cutlass13device_kernelINS_4gemm6kernel13GemmUniversalIN4cute5tupleIJiiiiEEENS1_10collective13CollectiveMmaINS1_35MainloopSm100TmaUmmaWarpSpecializedILi2ELi2ELi4ENS5_IJNS4_1CILi1EEESB_SB_EEEEENS5_IJNSA_ILi128EEENSA_ILi64EEESE_EEEfNS5_IJSB_llEEEfNS5_IJlSB_lEEENS4_8TiledMMAINS4_8MMA_AtomIJNS4_17SM100_MMA_TF32_SSINS_10tfloat32_tESM_fLi128ELi64ELNS4_4UMMA5MajorE1ELSO_0ELNSN_7ScaleInE0ELSP_0EEEEEENS4_6LayoutISC_NS5_IJNSA_ILi0EEEST_ST_EEEEENS5_IJNS4_10UnderscoreESW_SW_EEEEENS4_13SM90_TMA_LOADENS4_14ComposedLayoutINS4_7SwizzleILi2ELi5ELi2EEENS4_18smem_ptr_flag_bitsILi32EEENSS_INS5_IJNSA_ILi32EEENSA_ILi4EEEEEENS5_IJSB_S15_EEEEEEEvNS4_8identityESZ_NS10_INS11_ILi3ELi4ELi3EEES14_NSS_INS5_IJNSA_ILi8EEES15_EEENS5_IJS15_SB_EEEEEEEvS1B_EENS_8epilogue10collective18CollectiveEpilogueINS1J_23Sm100TmaWarpSpecializedILi4ELi2ELi16ELb1ELb0EEEJSG_NS5_IJNSS_ISE_SB_EENSS_INSA_ILi16EEESB_EEEEEfSI_fSI_NS1J_6fusion15FusionCallbacksIS1N_NS1S_17LinearCombinationIffffLNS_15FloatRoundStyleE2EEESG_S1R_JEEENS4_5SM1004TMEM4LOAD26SM100_TMEM_LOAD_32dp32b16xESZ_NS10_INS11_ILi2ELi4ELi3EEES14_NSS_INS5_IJS1D_S1P_EEENS5_IJS1P_SB_EEEEEEENS4_39AutoVectorizingCopyWithAssumedAlignmentILi128EEENS4_14SM90_TMA_STOREES26_S28_S28_EEEvvEEEEvNT_6ParamsE)
        /*0008*/ 	.word	0x0000005b


	//----- nvinfo : EIATTR_FRAME_SIZE
	.align		4
.L_19:
        /*000c*/ 	.byte	0x04, 0x11
        /*000e*/ 	.short	(.L_21 - .L_20)
	.align		4
.L_20:
        /*0010*/ 	.word	index@($__internal_2_$__cuda_sm10x_tcgen05_guardrail_trap_unallocated_columns_being_dealloced)
        /*0014*/ 	.word	0x00000000


	//----- nvinfo : EIATTR_FRAME_SIZE
	.align		4
.L_21:
        /*0018*/ 	.byte	0x04, 0x11
        /*001a*/ 	.short	(.L_23 - .L_22)
	.align		4
.L_22:
        /*001c*/ 	.word	index@($__internal_1_$__cuda_sm10x_tcgen05_guardrail_trap_phase_invalid_during_alloc)
        /*0020*/ 	.word	0x00000000


	//----- nvinfo : EIATTR_FRAME_SIZE
	.align		4
.L_23:
        /*0024*/ 	.byte	0x04, 0x11
        /*0026*/ 	.short	(.L_25 - .L_24)
	.align		4
.L_24:
        /*0028*/ 	.word	index@($__internal_0_$__cuda_sm10x_tcgen05_guardrail_trap_col_being_dealloced_not_returned_by_alloc)
        /*002c*/ 	.word	0x00000000


	//----- nvinfo : EIATTR_FRAME_SIZE
	.align		4
.L_25:
        /*0030*/ 	.byte	0x04, 0x11
        /*0032*/ 	.short	(.L_27 - .L_26)
	.align		4
.L_26:
        /*0034*/ 	.word	index@(_ZN7cutlass13device_kernelINS_4gemm6kernel13GemmUniversalIN4cute5tupleIJiiiiEEENS1_10collective13CollectiveMmaINS1_35MainloopSm100TmaUmmaWarpSpecializedILi2ELi2ELi4ENS5_IJNS4_1CILi1EEESB_SB_EEEEENS5_IJNSA_ILi128EEENSA_ILi64EEESE_EEEfNS5_IJSB_llEEEfNS5_IJlSB_lEEENS4_8TiledMMAINS4_8MMA_AtomIJNS4_17SM100_MMA_TF32_SSINS_10tfloat32_tESM_fLi128ELi64ELNS4_4UMMA5MajorE1ELSO_0ELNSN_7ScaleInE0ELSP_0EEEEEENS4_6LayoutISC_NS5_IJNSA_ILi0EEEST_ST_EEEEENS5_IJNS4_10UnderscoreESW_SW_EEEEENS4_13SM90_TMA_LOADENS4_14ComposedLayoutINS4_7SwizzleILi2ELi5ELi2EEENS4_18smem_ptr_flag_bitsILi32EEENSS_INS5_IJNSA_ILi32EEENSA_ILi4EEEEEENS5_IJSB_S15_EEEEEEEvNS4_8identityESZ_NS10_INS11_ILi3ELi4ELi3EEES14_NSS_INS5_IJNSA_ILi8EEES15_EEENS5_IJS15_SB_EEEEEEEvS1B_EENS_8epilogue10collective18CollectiveEpilogueINS1J_23Sm100TmaWarpSpecializedILi4ELi2ELi16ELb1ELb0EEEJSG_NS5_IJNSS_ISE_SB_EENSS_INSA_ILi16EEESB_EEEEEfSI_fSI_NS1J_6fusion15FusionCallbacksIS1N_NS1S_17LinearCombinationIffffLNS_15FloatRoundStyleE2EEESG_S1R_JEEENS4_5SM1004TMEM4LOAD26SM100_TMEM_LOAD_32dp32b16xESZ_NS10_INS11_ILi2ELi4ELi3EEES14_NSS_INS5_IJS1D_S1P_EEENS5_IJS1P_SB_EEEEEEENS4_39AutoVectorizingCopyWithAssumedAlignmentILi128EEENS4_14SM90_TMA_STOREES26_S28_S28_EEEvvEEEEvNT_6ParamsE)
        /*0038*/ 	.word	0x00000000


	//----- nvinfo : EIATTR_MIN_STACK_SIZE
	.align		4
.L_27:
        /*003c*/ 	.byte	0x04, 0x12
        /*003e*/ 	.short	(.L_29 - .L_28)
	.align		4
.L_28:
        /*0040*/ 	.word	index@(_ZN7cutlass13device_kernelINS_4gemm6kernel13GemmUniversalIN4cute5tupleIJiiiiEEENS1_10collective13CollectiveMmaINS1_35MainloopSm100TmaUmmaWarpSpecializedILi2ELi2ELi4ENS5_IJNS4_1CILi1EEESB_SB_EEEEENS5_IJNSA_ILi128EEENSA_ILi64EEESE_EEEfNS5_IJSB_llEEEfNS5_IJlSB_lEEENS4_8TiledMMAINS4_8MMA_AtomIJNS4_17SM100_MMA_TF32_SSINS_10tfloat32_tESM_fLi128ELi64ELNS4_4UMMA5MajorE1ELSO_0ELNSN_7ScaleInE0ELSP_0EEEEEENS4_6LayoutISC_NS5_IJNSA_ILi0EEEST_ST_EEEEENS5_IJNS4_10UnderscoreESW_SW_EEEEENS4_13SM90_TMA_LOADENS4_14ComposedLayoutINS4_7SwizzleILi2ELi5ELi2EEENS4_18smem_ptr_flag_bitsILi32EEENSS_INS5_IJNSA_ILi32EEENSA_ILi4EEEEEENS5_IJSB_S15_EEEEEEEvNS4_8identityESZ_NS10_INS11_ILi3ELi4ELi3EEES14_NSS_INS5_IJNSA_ILi8EEES15_EEENS5_IJS15_SB_EEEEEEEvS1B_EENS_8epilogue10collective18CollectiveEpilogueINS1J_23Sm100TmaWarpSpecializedILi4ELi2ELi16ELb1ELb0EEEJSG_NS5_IJNSS_ISE_SB_EENSS_INSA_ILi16EEESB_EEEEEfSI_fSI_NS1J_6fusion15FusionCallbacksIS1N_NS1S_17LinearCombinationIffffLNS_15FloatRoundStyleE2EEESG_S1R_JEEENS4_5SM1004TMEM4LOAD26SM100_TMEM_LOAD_32dp32b16xESZ_NS10_INS11_ILi2ELi4ELi3EEES14_NSS_INS5_IJS1D_S1P_EEENS5_IJS1P_SB_EEEEEEENS4_39AutoVectorizingCopyWithAssumedAlignmentILi128EEENS4_14SM90_TMA_STOREES26_S28_S28_EEEvvEEEEvNT_6ParamsE)
        /*0044*/ 	.word	0x00000000
.L_29:


//--------------------- .nv.compat                --------------------------
	.section	.nv.compat,"",@"SHT_CUDA_COMPAT_INFO"
	.align	4
        /*0000*/ 	.byte	0x02, 0x09, 0x01, 0x00, 0x02, 0x02, 0x02, 0x00, 0x02, 0x05, 0x05, 0x00, 0x03, 0x07, 0x01, 0x01
        /*0010*/ 	.byte	0x02, 0x03, 0x01, 0x00, 0x02, 0x06, 0x01, 0x00, 0x04, 0x0b, 0x08, 0x00, 0x09, 0x00, 0x00, 0x00
        /*0020*/ 	.byte	0x00, 0x00, 0x00, 0x00


//--------------------- .nv.info._ZN7cutlass13device_kernelINS_4gemm6kernel13GemmUniversalIN4cute5tupleIJiiiiEEENS1_10collective13CollectiveMmaINS1_35MainloopSm100TmaUmmaWarpSpecializedILi2ELi2ELi4ENS5_IJNS4_1CILi1EEESB_SB_EEEEENS5_IJNSA_ILi128EEENSA_ILi64EEESE_EEEfNS5_IJSB_llEEEfNS5_IJlSB_lEEENS4_8TiledMMAINS4_8MMA_AtomIJNS4_17SM100_MMA_TF32_SSINS_10tfloat32_tESM_fLi128ELi64ELNS4_4UMMA5MajorE1ELSO_0ELNSN_7ScaleInE0ELSP_0EEEEEENS4_6LayoutISC_NS5_IJNSA_ILi0EEEST_ST_EEEEENS5_IJNS4_10UnderscoreESW_SW_EEEEENS4_13SM90_TMA_LOADENS4_14ComposedLayoutINS4_7SwizzleILi2ELi5ELi2EEENS4_18smem_ptr_flag_bitsILi32EEENSS_INS5_IJNSA_ILi32EEENSA_ILi4EEEEEENS5_IJSB_S15_EEEEEEEvNS4_8identityESZ_NS10_INS11_ILi3ELi4ELi3EEES14_NSS_INS5_IJNSA_ILi8EEES15_EEENS5_IJS15_SB_EEEEEEEvS1B_EENS_8epilogue10collective18CollectiveEpilogueINS1J_23Sm100TmaWarpSpecializedILi4ELi2ELi16ELb1ELb0EEEJSG_NS5_IJNSS_ISE_SB_EENSS_INSA_ILi16EEESB_EEEEEfSI_fSI_NS1J_6fusion15FusionCallbacksIS1N_NS1S_17LinearCombinationIffffLNS_15FloatRoundStyleE2EEESG_S1R_JEEENS4_5SM1004TMEM4LOAD26SM100_TMEM_LOAD_32dp32b16xESZ_NS10_INS11_ILi2ELi4ELi3EEES14_NSS_INS5_IJS1D_S1P_EEENS5_IJS1P_SB_EEEEEEENS4_39AutoVectorizingCopyWithAssumedAlignmentILi128EEENS4_14SM90_TMA_STOREES26_S28_S28_EEEvvEEEEvNT_6ParamsE --------------------------
	.section	.nv.info._ZN7cutlass13device_kernelINS_4gemm6kernel13GemmUniversalIN4cute5tupleIJiiiiEEENS1_10collective13CollectiveMmaINS1_35MainloopSm100TmaUmmaWarpSpecializedILi2ELi2ELi4ENS5_IJNS4_1CILi1EEESB_SB_EEEEENS5_IJNSA_ILi128EEENSA_ILi64EEESE_EEEfNS5_IJSB_llEEEfNS5_IJlSB_lEEENS4_8TiledMMAINS4_8MMA_AtomIJNS4_17SM100_MMA_TF32_SSINS_10tfloat32_tESM_fLi128ELi64ELNS4_4UMMA5MajorE1ELSO_0ELNSN_7ScaleInE0ELSP_0EEEEEENS4_6LayoutISC_NS5_IJNSA_ILi0EEEST_ST_EEEEENS5_IJNS4_10UnderscoreESW_SW_EEEEENS4_13SM90_TMA_LOADENS4_14ComposedLayoutINS4_7SwizzleILi2ELi5ELi2EEENS4_18smem_ptr_flag_bitsILi32EEENSS_INS5_IJNSA_ILi32EEENSA_ILi4EEEEEENS5_IJSB_S15_EEEEEEEvNS4_8identityESZ_NS10_INS11_ILi3ELi4ELi3EEES14_NSS_INS5_IJNSA_ILi8EEES15_EEENS5_IJS15_SB_EEEEEEEvS1B_EENS_8epilogue10collective18CollectiveEpilogueINS1J_23Sm100TmaWarpSpecializedILi4ELi2ELi16ELb1ELb0EEEJSG_NS5_IJNSS_ISE_SB_EENSS_INSA_ILi16EEESB_EEEEEfSI_fSI_NS1J_6fusion15FusionCallbacksIS1N_NS1S_17LinearCombinationIffffLNS_15FloatRoundStyleE2EEESG_S1R_JEEENS4_5SM1004TMEM4LOAD26SM100_TMEM_LOAD_32dp32b16xESZ_NS10_INS11_ILi2ELi4ELi3EEES14_NSS_INS5_IJS1D_S1P_EEENS5_IJS1P_SB_EEEEEEENS4_39AutoVectorizingCopyWithAssumedAlignmentILi128EEENS4_14SM90_TMA_STOREES26_S28_S28_EEEvvEEEEvNT_6ParamsE,"",@"SHT_CUDA_INFO"
	.sectionflags	@""
	.align	4


	//----- nvinfo : EIATTR_CUDA_API_VERSION
	.align		4
        /*0000*/ 	.byte	0x04, 0x37
        /*0002*/ 	.short	(.L_31 - .L_30)
.L_30:
        /*0004*/ 	.word	0x00000082


	//----- nvinfo : EIATTR_KPARAM_INFO
	.align		4
.L_31:
        /*0008*/ 	.byte	0x04, 0x17
        /*000a*/ 	.short	(.L_33 - .L_32)
.L_32:
        /*000c*/ 	.word	0x00000000
        /*0010*/ 	.short	0x0000
        /*0012*/ 	.short	0x0000
        /*0014*/ 	.byte	0x00, 0xf0, 0x01, 0x20


	//----- nvinfo : EIATTR_AT_ENTRY_FRAGMENTS
	.align		4
.L_33:
        /*0018*/ 	.byte	0x04, 0x4f
        /*001a*/ 	.short	(.L_35 - .L_34)


	//   ....[0]....
.L_34:
        /*001c*/ 	.word	0x00000006


	//----- nvinfo : EIATTR_RESERVED_SMEM_USED
	.align		4
.L_35:
        /*0020*/ 	.byte	0x01, 0x41
	.zero		2


	//----- nvinfo : EIATTR_SPARSE_MMA_MASK
	.align		4
        /*0024*/ 	.byte	0x03, 0x50
        /*0026*/ 	.short	0x0000


	//----- nvinfo : EIATTR_TCGEN05_1CTA_USED
	.align		4
        /*0028*/ 	.byte	0x01, 0x51
	.zero		2


	//----- nvinfo : EIATTR_MAXREG_COUNT
	.align		4
        /*002c*/ 	.byte	0x03, 0x1b
        /*002e*/ 	.short	0x00ff


	//----- nvinfo : EIATTR_NUM_BARRIERS
	.align		4
        /*0030*/ 	.byte	0x02, 0x4c
        /*0032*/ 	.byte	0x07
	.zero		1


	//----- nvinfo : EIATTR_EXTERNS
	.align		4
        /*0034*/ 	.byte	0x04, 0x0f
        /*0036*/ 	.short	(.L_37 - .L_36)


	//   ....[0]....
	.align		4
.L_36:
        /*0038*/ 	.word	index@(__assertfail)


	//----- nvinfo : EIATTR_MERCURY_ISA_VERSION
	.align		4
.L_37:
        /*003c*/ 	.byte	0x03, 0x5f
        /*003e*/ 	.short	0x0101


	//----- nvinfo : EIATTR_INT_WARP_WIDE_INSTR_OFFSETS
	.align		4
        /*0040*/ 	.byte	0x04, 0x31
        /*0042*/ 	.short	(.L_39 - .L_38)


	//   ....[0]....
.L_38:
        /*0044*/ 	.word	0x00002370


	//   ....[1]....
        /*0048*/ 	.word	0x000041f0


	//   ....[2]....
        /*004c*/ 	.word	0x00004220


	//   ....[3]....
        /*0050*/ 	.word	0x00004240


	//   ....[4]....
        /*0054*/ 	.word	0x00004b80


	//   ....[5]....
        /*0058*/ 	.word	0x00004be0


	//   ....[6]....
        /*005c*/ 	.word	0x00004cd0


	//   ....[7]....
        /*0060*/ 	.word	0x00004d40


	//   ....[8]....
        /*0064*/ 	.word	0x00004e50


	//   ....[9]....
        /*0068*/ 	.word	0x00004ee0


	//   ....[10]....
        /*006c*/ 	.word	0x000050b0


	//   ....[11]....
        /*0070*/ 	.word	0x00005160


	//----- nvinfo : EIATTR_COOP_GROUP_MASK_REGIDS
	.align		4
.L_39:
        /*0074*/ 	.byte	0x04, 0x29
        /*0076*/ 	.short	(.L_41 - .L_40)


	//   ....[0]....
.L_40:
        /*0078*/ 	.word	0xffffffff


	//   ....[1]....
        /*007c*/ 	.word	0xffffffff


	//   ....[2]....
        /*0080*/ 	.word	0xffffffff


	//   ....[3]....
        /*0084*/ 	.word	0xffffffff


	//   ....[4]....
        /*0088*/ 	.word	0xffffffff


	//   ....[5]....
        /*008c*/ 	.word	0xffffffff


	//   ....[6]....
        /*0090*/ 	.word	0xffffffff


	//   ....[7]....
        /*0094*/ 	.word	0xffffffff


	//   ....[8]....
        /*0098*/ 	.word	0xffffffff


	//   ....[9]....
        /*009c*/ 	.word	0xffffffff


	//   ....[10]....
        /*00a0*/ 	.word	0xffffffff


	//   ....[11]....
        /*00a4*/ 	.word	0xffffffff


	//   ....[12]....
        /*00a8*/ 	.word	0xffffffff


	//----- nvinfo : EIATTR_COOP_GROUP_INSTR_OFFSETS
	.align		4
.L_41:
        /*00ac*/ 	.byte	0x04, 0x28
        /*00ae*/ 	.short	(.L_43 - .L_42)


	//   ....[0]....
.L_42:
        /*00b0*/ 	.word	0x00000090


	//   ....[1]....
        /*00b4*/ 	.word	0x000004d0


	//   ....[2]....
        /*00b8*/ 	.word	0x00000600


	//   ....[3]....
        /*00bc*/ 	.word	0x000007a0


	//   ....[4]....
        /*00c0*/ 	.word	0x000008a0


	//   ....[5]....
        /*00c4*/ 	.word	0x00000a10


	//   ....[6]....
        /*00c8*/ 	.word	0x00000bb0


	//   ....[7]....
        /*00cc*/ 	.word	0x00002240


	//   ....[8]....
        /*00d0*/ 	.word	0x00002f20


	//   ....[9]....
        /*00d4*/ 	.word	0x00003130


	//   ....[10]....
        /*00d8*/ 	.word	0x00003160


	//   ....[11]....
        /*00dc*/ 	.word	0x000040c0


	//   ....[12]....
        /*00e0*/ 	.word	0x00004300


	//----- nvinfo : EIATTR_VRC_CTA_INIT_COUNT
	.align		4
.L_43:
        /*00e4*/ 	.byte	0x02, 0x4a
        /*00e6*/ 	.byte	0x80
	.zero		1


	//----- nvinfo : EIATTR_SYSCALL_OFFSETS
	.align		4
        /*00e8*/ 	.byte	0x04, 0x46
        /*00ea*/ 	.short	(.L_45 - .L_44)


	//   ....[0]....
.L_44:
        /*00ec*/ 	.word	0x00005c80


	//   ....[1]....
        /*00f0*/ 	.word	0x00005d70


	//   ....[2]....
        /*00f4*/ 	.word	0x00006500


	//   ....[3]....
        /*00f8*/ 	.word	0x00006c80


	//   ....[4]....
        /*00fc*/ 	.word	0x000073d0


	//   ....[5]....
        /*0100*/ 	.word	0x00007b20


	//----- nvinfo : EIATTR_MBARRIER_INSTR_OFFSETS
	.align		4
.L_45:
        /*0104*/ 	.byte	0x04, 0x39
        /*0106*/ 	.short	(.L_47 - .L_46)


	//   ....[0]....
.L_46:
        /*0108*/ 	.word	0x000005b0
        /*010c*/ 	.word	0x000000ff
        /*0110*/ 	.word	0x00000000
        /*0114*/ 	.short	0x0100
        /*0116*/ 	.byte	0x04
	.zero		1


	//   ....[1]....
        /*0118*/ 	.word	0x000005c0
        /*011c*/ 	.word	0x000000ff
        /*0120*/ 	.word	0x00000010
        /*0124*/ 	.short	0x0100
        /*0126*/ 	.byte	0x04
	.zero		1


	//   ....[2]....
        /*0128*/ 	.word	0x000005d0
        /*012c*/ 	.word	0x000000ff
        /*0130*/ 	.word	0x00000008
        /*0134*/ 	.short	0x0100
        /*0136*/ 	.byte	0x04
	.zero		1


	//   ....[3]....
        /*0138*/ 	.word	0x000005e0
        /*013c*/ 	.word	0x000000ff
        /*0140*/ 	.word	0x00000018
        /*0144*/ 	.short	0x0100
        /*0146*/ 	.byte	0x04
	.zero		1


	//   ....[4]....
        /*0148*/ 	.word	0x00000710
        /*014c*/ 	.word	0x000000ff
        /*0150*/ 	.word	0x00000020
        /*0154*/ 	.short	0x0100
        /*0156*/ 	.byte	0x04
	.zero		1


	//   ....[5]....
        /*0158*/ 	.word	0x00000720
        /*015c*/ 	.word	0x000000ff
        /*0160*/ 	.word	0x00000040
        /*0164*/ 	.short	0x0100
        /*0166*/ 	.byte	0x04
	.zero		1


	//   ....[6]....
        /*0168*/ 	.word	0x00000730
        /*016c*/ 	.word	0x000000ff
        /*0170*/ 	.word	0x00000028
        /*0174*/ 	.short	0x0100
        /*0176*/ 	.byte	0x04
	.zero		1


	//   ....[7]....
        /*0178*/ 	.word	0x00000740
        /*017c*/ 	.word	0x000000ff
        /*0180*/ 	.word	0x00000048
        /*0184*/ 	.short	0x0100
        /*0186*/ 	.byte	0x04
	.zero		1


	//   ....[8]....
        /*0188*/ 	.word	0x00000750
        /*018c*/ 	.word	0x000000ff
        /*0190*/ 	.word	0x00000030
        /*0194*/ 	.short	0x0100
        /*0196*/ 	.byte	0x04
	.zero		1


	//   ....[9]....
        /*0198*/ 	.word	0x00000760
        /*019c*/ 	.word	0x000000ff
        /*01a0*/ 	.word	0x00000050
        /*01a4*/ 	.short	0x0100
        /*01a6*/ 	.byte	0x04
	.zero		1


	//   ....[10]....
        /*01a8*/ 	.word	0x00000770
        /*01ac*/ 	.word	0x000000ff
        /*01b0*/ 	.word	0x00000038
        /*01b4*/ 	.short	0x0100
        /*01b6*/ 	.byte	0x04
	.zero		1


	//   ....[11]....
        /*01b8*/ 	.word	0x00000780
        /*01bc*/ 	.word	0x000000ff
        /*01c0*/ 	.word	0x00000058
        /*01c4*/ 	.short	0x0100
        /*01c6*/ 	.byte	0x04
	.zero		1


	//   ....[12]....
        /*01c8*/ 	.word	0x00000870
        /*01cc*/ 	.word	0x000000ff
        /*01d0*/ 	.word	0x00000060
        /*01d4*/ 	.short	0x0100
        /*01d6*/ 	.byte	0x06
	.zero		1


	//   ....[13]....
        /*01d8*/ 	.word	0x00000880
        /*01dc*/ 	.word	0x000000ff
        /*01e0*/ 	.word	0x00000068
        /*01e4*/ 	.short	0x0100
        /*01e6*/ 	.byte	0x06
	.zero		1


	//   ....[14]....
        /*01e8*/ 	.word	0x000009c0
        /*01ec*/ 	.word	0x000000ff
        /*01f0*/ 	.word	0x00000070
        /*01f4*/ 	.short	0x0100
        /*01f6*/ 	.byte	0x06
	.zero		1


	//   ....[15]....
        /*01f8*/ 	.word	0x000009d0
        /*01fc*/ 	.word	0x000000ff
        /*0200*/ 	.word	0x00000080
        /*0204*/ 	.short	0x0100
        /*0206*/ 	.byte	0x06
	.zero		1


	//   ....[16]....
        /*0208*/ 	.word	0x000009e0
        /*020c*/ 	.word	0x000000ff
        /*0210*/ 	.word	0x00000078
        /*0214*/ 	.short	0x0100
        /*0216*/ 	.byte	0x06
	.zero		1


	//   ....[17]....
        /*0218*/ 	.word	0x000009f0
        /*021c*/ 	.word	0x000000ff
        /*0220*/ 	.word	0x00000088
        /*0224*/ 	.short	0x0100
        /*0226*/ 	.byte	0x06
	.zero		1


	//   ....[18]....
        /*0228*/ 	.word	0x00000b20
        /*022c*/ 	.word	0x000000ff
        /*0230*/ 	.word	0x00000090
        /*0234*/ 	.short	0x0100
        /*0236*/ 	.byte	0x04
	.zero		1


	//   ....[19]....
        /*0238*/ 	.word	0x00000b30
        /*023c*/ 	.word	0x000000ff
        /*0240*/ 	.word	0x000000b0
        /*0244*/ 	.short	0x0100
        /*0246*/ 	.byte	0x04
	.zero		1


	//   ....[20]....
        /*0248*/ 	.word	0x00000b40
        /*024c*/ 	.word	0x000000ff
        /*0250*/ 	.word	0x00000098
        /*0254*/ 	.short	0x0100
        /*0256*/ 	.byte	0x04
	.zero		1


	//   ....[21]....
        /*0258*/ 	.word	0x00000b50
        /*025c*/ 	.word	0x000000ff
        /*0260*/ 	.word	0x000000b8
        /*0264*/ 	.short	0x0100
        /*0266*/ 	.byte	0x04
	.zero		1


	//   ....[22]....
        /*0268*/ 	.word	0x00000b60
        /*026c*/ 	.word	0x000000ff
        /*0270*/ 	.word	0x000000a0
        /*0274*/ 	.short	0x0100
        /*0276*/ 	.byte	0x04
	.zero		1


	//   ....[23]....
        /*0278*/ 	.word	0x00000b70
        /*027c*/ 	.word	0x000000ff
        /*0280*/ 	.word	0x000000c0
        /*0284*/ 	.short	0x0100
        /*0286*/ 	.byte	0x04
	.zero		1


	//   ....[24]....
        /*0288*/ 	.word	0x00000b80
        /*028c*/ 	.word	0x000000ff
        /*0290*/ 	.word	0x000000a8
        /*0294*/ 	.short	0x0100
        /*0296*/ 	.byte	0x04
	.zero		1


	//   ....[25]....
        /*0298*/ 	.word	0x00000b90
        /*029c*/ 	.word	0x000000ff
        /*02a0*/ 	.word	0x000000c8
        /*02a4*/ 	.short	0x0100
        /*02a6*/ 	.byte	0x04
	.zero		1


	//   ....[26]....
        /*02a8*/ 	.word	0x00000c80
        /*02ac*/ 	.word	0x000000ff
        /*02b0*/ 	.word	0x000000d0
        /*02b4*/ 	.short	0x0100
        /*02b6*/ 	.byte	0x04
	.zero		1


	//   ....[27]....
        /*02b8*/ 	.word	0x00000c90
        /*02bc*/ 	.word	0x000000ff
        /*02c0*/ 	.word	0x000000e0
        /*02c4*/ 	.short	0x0100
        /*02c6*/ 	.byte	0x04
	.zero		1


	//   ....[28]....
        /*02c8*/ 	.word	0x00000ca0
        /*02cc*/ 	.word	0x000000ff
        /*02d0*/ 	.word	0x000000d8
        /*02d4*/ 	.short	0x0100
        /*02d6*/ 	.byte	0x04
	.zero		1


	//   ....[29]....
        /*02d8*/ 	.word	0x00000cb0
        /*02dc*/ 	.word	0x000000ff
        /*02e0*/ 	.word	0x000000e8
        /*02e4*/ 	.short	0x0100
        /*02e6*/ 	.byte	0x04
	.zero		1


	//   ....[30]....
        /*02e8*/ 	.word	0x00001590
        /*02ec*/ 	.word	0x00000002
        /*02f0*/ 	.word	0x000000e0
        /*02f4*/ 	.short	0x010a
        /*02f6*/ 	.byte	0xff
	.zero		1


	//   ....[31]....
        /*02f8*/ 	.word	0x000015c0
        /*02fc*/ 	.word	0x00000002
        /*0300*/ 	.word	0x000000d0
        /*0304*/ 	.short	0x0101
        /*0306*/ 	.byte	0xff
	.zero		1


	//   ....[32]....
        /*0308*/ 	.word	0x00001680
        /*030c*/ 	.word	0x000000ff
        /*0310*/ 	.word	0x00000010
        /*0314*/ 	.short	0x010a
        /*0316*/ 	.byte	0x04
	.zero		1


	//   ....[33]....
        /*0318*/ 	.word	0x000017a0
        /*031c*/ 	.word	0x000000ff
        /*0320*/ 	.word	0x00000010
        /*0324*/ 	.short	0x010a
        /*0326*/ 	.byte	0x04
	.zero		1


	//   ....[34]....
        /*0328*/ 	.word	0x000018b0
        /*032c*/ 	.word	0x000000ff
        /*0330*/ 	.word	0x00000010
        /*0334*/ 	.short	0x010a
        /*0336*/ 	.byte	0x04
	.zero		1


	//   ....[35]....
        /*0338*/ 	.word	0x00001ca0
        /*033c*/ 	.word	0x000000ff
        /*0340*/ 	.word	0x00000068
        /*0344*/ 	.short	0x0101
        /*0346*/ 	.byte	0x07
	.zero		1


	//   ....[36]....
        /*0348*/ 	.word	0x00001cc0
        /*034c*/ 	.word	0x000000ff
        /*0350*/ 	.word	0x00000010
        /*0354*/ 	.short	0x010a
        /*0356*/ 	.byte	0x04
	.zero		1


	//   ....[37]....
        /*0358*/ 	.word	0x00001d80
        /*035c*/ 	.word	0x000000ff
        /*0360*/ 	.word	0x00000010
        /*0364*/ 	.short	0x010a
        /*0366*/ 	.byte	0x41
	.zero		1


	//   ....[38]....
        /*0368*/ 	.word	0x00001e80
        /*036c*/ 	.word	0x000000ff
        /*0370*/ 	.word	0x00000010
        /*0374*/ 	.short	0x010a
        /*0376*/ 	.byte	0x04
	.zero		1


	//   ....[39]....
        /*0378*/ 	.word	0x00002270
        /*037c*/ 	.word	0x00000002
        /*0380*/ 	.word	0x00000070
        /*0384*/ 	.short	0x010a
        /*0386*/ 	.byte	0xff
	.zero		1


	//   ....[40]....
        /*0388*/ 	.word	0x00002340
        /*038c*/ 	.word	0x00000002
        /*0390*/ 	.word	0x00000000
        /*0394*/ 	.short	0x0101
        /*0396*/ 	.byte	0xff
	.zero		1


	//   ....[41]....
        /*0398*/ 	.word	0x000028b0
        /*039c*/ 	.word	0x000000ff
        /*03a0*/ 	.word	0x00000000
        /*03a4*/ 	.short	0x010a
        /*03a6*/ 	.byte	0x04
	.zero		1


	//   ....[42]....
        /*03a8*/ 	.word	0x00002950
        /*03ac*/ 	.word	0x00000000
        /*03b0*/ 	.word	0x00000000
        /*03b4*/ 	.short	0x010a
        /*03b6*/ 	.byte	0xff
	.zero		1


	//   ....[43]....
        /*03b8*/ 	.word	0x00002a70
        /*03bc*/ 	.word	0x00000000
        /*03c0*/ 	.word	0x000000d0
        /*03c4*/ 	.short	0x010a
        /*03c6*/ 	.byte	0xff
	.zero		1


	//   ....[44]....
        /*03c8*/ 	.word	0x00002ae0
        /*03cc*/ 	.word	0x00000000
        /*03d0*/ 	.word	0x00000000
        /*03d4*/ 	.short	0x0101
        /*03d6*/ 	.byte	0xff
	.zero		1


	//   ....[45]....
        /*03d8*/ 	.word	0x00002b00
        /*03dc*/ 	.word	0x000000ff
        /*03e0*/ 	.word	0x00000080
        /*03e4*/ 	.short	0x010a
        /*03e6*/ 	.byte	0x04
	.zero		1


	//   ....[46]....
        /*03e8*/ 	.word	0x00002c20
        /*03ec*/ 	.word	0x00000000
        /*03f0*/ 	.word	0x00000070
        /*03f4*/ 	.short	0x010a
        /*03f6*/ 	.byte	0xff
	.zero		1


	//   ....[47]....
        /*03f8*/ 	.word	0x00002d20
        /*03fc*/ 	.word	0x00000000
        /*0400*/ 	.word	0x00000000
        /*0404*/ 	.short	0x0101
        /*0406*/ 	.byte	0xff
	.zero		1


	//   ....[48]....
        /*0408*/ 	.word	0x00002db0
        /*040c*/ 	.word	0x000000ff
        /*0410*/ 	.word	0x00000080
        /*0414*/ 	.short	0x0106
        /*0416*/ 	.byte	0x04
	.zero		1


	//   ....[49]....
        /*0418*/ 	.word	0x00002dd0
        /*041c*/ 	.word	0x000000ff
        /*0420*/ 	.word	0x00000080
        /*0424*/ 	.short	0x010a
        /*0426*/ 	.byte	0x04
	.zero		1


	//   ....[50]....
        /*0428*/ 	.word	0x00002e60
        /*042c*/ 	.word	0x000000ff
        /*0430*/ 	.word	0x00000080
        /*0434*/ 	.short	0x0106
        /*0436*/ 	.byte	0x07
	.zero		1


	//   ....[51]....
        /*0438*/ 	.word	0x00002ea0
        /*043c*/ 	.word	0x00000000
        /*0440*/ 	.word	0x00000080
        /*0444*/ 	.short	0x010a
        /*0446*/ 	.byte	0xff
	.zero		1


	//   ....[52]....
        /*0448*/ 	.word	0x000033e0
        /*044c*/ 	.word	0x00000000
        /*0450*/ 	.word	0x00000070
        /*0454*/ 	.short	0x010a
        /*0456*/ 	.byte	0xff
	.zero		1


	//   ....[53]....
        /*0458*/ 	.word	0x00003520
        /*045c*/ 	.word	0x00000003
        /*0460*/ 	.word	0x00000000
        /*0464*/ 	.short	0x0101
        /*0466*/ 	.byte	0xff
	.zero		1


	//   ....[54]....
        /*0468*/ 	.word	0x00003530
        /*046c*/ 	.word	0x000000ff
        /*0470*/ 	.word	0x00000000
        /*0474*/ 	.short	0x010a
        /*0476*/ 	.byte	0x04
	.zero		1


	//   ....[55]....
        /*0478*/ 	.word	0x00003550
        /*047c*/ 	.word	0x000000ff
        /*0480*/ 	.word	0x000000b0
        /*0484*/ 	.short	0x010a
        /*0486*/ 	.byte	0x07
	.zero		1


	//   ....[56]....
        /*0488*/ 	.word	0x00003620
        /*048c*/ 	.word	0x000000ff
        /*0490*/ 	.word	0x00000000
        /*0494*/ 	.short	0x010a
        /*0496*/ 	.byte	0x05
	.zero		1


	//   ....[57]....
        /*0498*/ 	.word	0x00003770
        /*049c*/ 	.word	0x000000ff
        /*04a0*/ 	.word	0x00000000
        /*04a4*/ 	.short	0x010a
        /*04a6*/ 	.byte	0x07
	.zero		1


	//   ....[58]....
        /*04a8*/ 	.word	0x00003ee0
        /*04ac*/ 	.word	0x000000ff
        /*04b0*/ 	.word	0x00000000
        /*04b4*/ 	.short	0x010a
        /*04b6*/ 	.byte	0x04
	.zero		1


	//   ....[59]....
        /*04b8*/ 	.word	0x00003f80
        /*04bc*/ 	.word	0x000000ff
        /*04c0*/ 	.word	0x00000000
        /*04c4*/ 	.short	0x010a
        /*04c6*/ 	.byte	0x05
	.zero		1


	//   ....[60]....
        /*04c8*/ 	.word	0x00004010
        /*04cc*/ 	.word	0x000000ff
        /*04d0*/ 	.word	0x00000000
        /*04d4*/ 	.short	0x010a
        /*04d6*/ 	.byte	0x05
	.zero		1


	//   ....[61]....
        /*04d8*/ 	.word	0x000040a0
        /*04dc*/ 	.word	0x000000ff
        /*04e0*/ 	.word	0x00000000
        /*04e4*/ 	.short	0x010a
        /*04e6*/ 	.byte	0x04
	.zero		1


	//   ....[62]....
        /*04e8*/ 	.word	0x00004520
        /*04ec*/ 	.word	0x00000000
        /*04f0*/ 	.word	0x00000070
        /*04f4*/ 	.short	0x010a
        /*04f6*/ 	.byte	0xff
	.zero		1


	//   ....[63]....
        /*04f8*/ 	.word	0x000045e0
        /*04fc*/ 	.word	0x00000000
        /*0500*/ 	.word	0x00000000
        /*0504*/ 	.short	0x0101
        /*0506*/ 	.byte	0xff
	.zero		1


	//   ....[64]....
        /*0508*/ 	.word	0x00004900
        /*050c*/ 	.word	0x000000ff
        /*0510*/ 	.word	0x00000068
        /*0514*/ 	.short	0x010a
        /*0516*/ 	.byte	0x04
	.zero		1


	//   ....[65]....
        /*0518*/ 	.word	0x00004b00
        /*051c*/ 	.word	0x000000ff
        /*0520*/ 	.word	0x00000040
        /*0524*/ 	.short	0x010a
        /*0526*/ 	.byte	0x04
	.zero		1


	//   ....[66]....
        /*0528*/ 	.word	0x00004c80
        /*052c*/ 	.word	0x000000ff
        /*0530*/ 	.word	0x00000020
        /*0534*/ 	.short	0x010b
        /*0536*/ 	.byte	0x04
	.zero		1


	//   ....[67]....
        /*0538*/ 	.word	0x00004c90
        /*053c*/ 	.word	0x000000ff
        /*0540*/ 	.word	0x00000000
        /*0544*/ 	.short	0x0101
        /*0546*/ 	.byte	0x05
	.zero		1


	//   ....[68]....
        /*0548*/ 	.word	0x00004ca0
        /*054c*/ 	.word	0x000000ff
        /*0550*/ 	.word	0x00000048
        /*0554*/ 	.short	0x010a
        /*0556*/ 	.byte	0x04
	.zero		1


	//   ....[69]....
        /*0558*/ 	.word	0x00004df0
        /*055c*/ 	.word	0x000000ff
        /*0560*/ 	.word	0x00000028
        /*0564*/ 	.short	0x010b
        /*0566*/ 	.byte	0x04
	.zero		1


	//   ....[70]....
        /*0568*/ 	.word	0x00004e00
        /*056c*/ 	.word	0x000000ff
        /*0570*/ 	.word	0x00000000
        /*0574*/ 	.short	0x0101
        /*0576*/ 	.byte	0x05
	.zero		1


	//   ....[71]....
        /*0578*/ 	.word	0x00004e10
        /*057c*/ 	.word	0x000000ff
        /*0580*/ 	.word	0x00000050
        /*0584*/ 	.short	0x010a
        /*0586*/ 	.byte	0x04
	.zero		1


	//   ....[72]....
        /*0588*/ 	.word	0x00004f90
        /*058c*/ 	.word	0x000000ff
        /*0590*/ 	.word	0x00000030
        /*0594*/ 	.short	0x010b
        /*0596*/ 	.byte	0x04
	.zero		1


	//   ....[73]....
        /*0598*/ 	.word	0x00004fd0
        /*059c*/ 	.word	0x000000ff
        /*05a0*/ 	.word	0x00000000
        /*05a4*/ 	.short	0x0101
        /*05a6*/ 	.byte	0x05
	.zero		1


	//   ....[74]....
        /*05a8*/ 	.word	0x00005010
        /*05ac*/ 	.word	0x000000ff
        /*05b0*/ 	.word	0x00000058
        /*05b4*/ 	.short	0x010a
        /*05b6*/ 	.byte	0x04
	.zero		1


	//   ....[75]....
        /*05b8*/ 	.word	0x00005250
        /*05bc*/ 	.word	0x000000ff
        /*05c0*/ 	.word	0x00000038
        /*05c4*/ 	.short	0x010b
        /*05c6*/ 	.byte	0x04
	.zero		1


	//   ....[76]....
        /*05c8*/ 	.word	0x00005270
        /*05cc*/ 	.word	0x000000ff
        /*05d0*/ 	.word	0x00000000
        /*05d4*/ 	.short	0x0101
        /*05d6*/ 	.byte	0x0d
	.zero		1


	//   ....[77]....
        /*05d8*/ 	.word	0x000052a0
        /*05dc*/ 	.word	0x000000ff
        /*05e0*/ 	.word	0x00000040
        /*05e4*/ 	.short	0x010a
        /*05e6*/ 	.byte	0x04
	.zero		1


	//   ....[78]....
        /*05e8*/ 	.word	0x000052c0
        /*05ec*/ 	.word	0x000000ff
        /*05f0*/ 	.word	0x00000048
        /*05f4*/ 	.short	0x010a
        /*05f6*/ 	.byte	0x04
	.zero		1


	//   ....[79]....
        /*05f8*/ 	.word	0x000052e0
        /*05fc*/ 	.word	0x000000ff
        /*0600*/ 	.word	0x00000050
        /*0604*/ 	.short	0x010a
        /*0606*/ 	.byte	0x04
	.zero		1


	//   ....[80]....
        /*0608*/ 	.word	0x00005320
        /*060c*/ 	.word	0x00000000
        /*0610*/ 	.word	0x00000058
        /*0614*/ 	.short	0x010a
        /*0616*/ 	.byte	0xff
	.zero		1


	//   ....[81]....
        /*0618*/ 	.word	0x00005640
        /*061c*/ 	.word	0x00000000
        /*0620*/ 	.word	0x00000070
        /*0624*/ 	.short	0x010a
        /*0626*/ 	.byte	0xff
	.zero		1


	//   ....[82]....
        /*0628*/ 	.word	0x00005750
        /*062c*/ 	.word	0x00000000
        /*0630*/ 	.word	0x00000000
        /*0634*/ 	.short	0x0101
        /*0636*/ 	.byte	0xff
	.zero		1


	//   ....[83]....
        /*0638*/ 	.word	0x000061c0
        /*063c*/ 	.word	0x000000ff
        /*0640*/ 	.word	0x00000020
        /*0644*/ 	.short	0x010a
        /*0646*/ 	.byte	0x24
	.zero		1


	//   ....[84]....
        /*0648*/ 	.word	0x00006200
        /*064c*/ 	.word	0x00000055
        /*0650*/ 	.word	0x00000090
        /*0654*/ 	.short	0x010a
        /*0656*/ 	.byte	0xff
	.zero		1


	//   ....[85]....
        /*0658*/ 	.word	0x000062f0
        /*065c*/ 	.word	0x000000ff
        /*0660*/ 	.word	0x00000020
        /*0664*/ 	.short	0x010a
        /*0666*/ 	.byte	0x24
	.zero		1


	//   ....[86]....
        /*0668*/ 	.word	0x000063e0
        /*066c*/ 	.word	0x00000055
        /*0670*/ 	.word	0x00000090
        /*0674*/ 	.short	0x010a
        /*0676*/ 	.byte	0xff
	.zero		1


	//   ....[87]....
        /*0678*/ 	.word	0x000069b0
        /*067c*/ 	.word	0x00000000
        /*0680*/ 	.word	0x00000000
        /*0684*/ 	.short	0x0101
        /*0686*/ 	.byte	0xff
	.zero		1


	//   ....[88]....
        /*0688*/ 	.word	0x000069c0
        /*068c*/ 	.word	0x00000002
        /*0690*/ 	.word	0x00000020
        /*0694*/ 	.short	0x010a
        /*0696*/ 	.byte	0xff
	.zero		1


	//   ....[89]....
        /*0698*/ 	.word	0x00006aa0
        /*069c*/ 	.word	0x00000002
        /*06a0*/ 	.word	0x00000020
        /*06a4*/ 	.short	0x010a
        /*06a6*/ 	.byte	0xff
	.zero		1


	//   ....[90]....
        /*06a8*/ 	.word	0x00007100
        /*06ac*/ 	.word	0x00000010
        /*06b0*/ 	.word	0x00000000
        /*06b4*/ 	.short	0x0101
        /*06b6*/ 	.byte	0xff
	.zero		1


	//   ....[91]....
        /*06b8*/ 	.word	0x00007120
        /*06bc*/ 	.word	0x00000000
        /*06c0*/ 	.word	0x00000020
        /*06c4*/ 	.short	0x010a
        /*06c6*/ 	.byte	0xff
	.zero		1


	//   ....[92]....
        /*06c8*/ 	.word	0x000071f0
        /*06cc*/ 	.word	0x00000000
        /*06d0*/ 	.word	0x00000020
        /*06d4*/ 	.short	0x010a
        /*06d6*/ 	.byte	0xff
	.zero		1


	//   ....[93]....
        /*06d8*/ 	.word	0x00007850
        /*06dc*/ 	.word	0x00000010
        /*06e0*/ 	.word	0x00000000
        /*06e4*/ 	.short	0x0101
        /*06e6*/ 	.byte	0xff
	.zero		1


	//   ....[94]....
        /*06e8*/ 	.word	0x00007870
        /*06ec*/ 	.word	0x00000000
        /*06f0*/ 	.word	0x00000020
        /*06f4*/ 	.short	0x010a
        /*06f6*/ 	.byte	0xff
	.zero		1


	//   ....[95]....
        /*06f8*/ 	.word	0x00007940
        /*06fc*/ 	.word	0x00000000
        /*0700*/ 	.word	0x00000020
        /*0704*/ 	.short	0x010a
        /*0706*/ 	.byte	0xff
	.zero		1


	//   ....[96]....
        /*0708*/ 	.word	0x00007c10
        /*070c*/ 	.word	0x000000ff
        /*0710*/ 	.word	0x00000000
        /*0714*/ 	.short	0x0101
        /*0716*/ 	.byte	0x04
	.zero		1


	//   ....[97]....
        /*0718*/ 	.word	0x00008020
        /*071c*/ 	.word	0x00000000
        /*0720*/ 	.word	0x00000000
        /*0724*/ 	.short	0x0101
        /*0726*/ 	.byte	0xff
	.zero		1


	//   ....[98]....
        /*0728*/ 	.word	0x000082a0
        /*072c*/ 	.word	0x000000ff
        /*0730*/ 	.word	0x00000000
        /*0734*/ 	.short	0x0101
        /*0736*/ 	.byte	0x04
	.zero		1


	//   ....[99]....
        /*0738*/ 	.word	0x000082c0
        /*073c*/ 	.word	0x00000002
        /*0740*/ 	.word	0x000000e0
        /*0744*/ 	.short	0x010a
        /*0746*/ 	.byte	0xff
	.zero		1


	//   ....[100]....
        /*0748*/ 	.word	0x00008330
        /*074c*/ 	.word	0x00000002
        /*0750*/ 	.word	0x00000010
        /*0754*/ 	.short	0x010a
        /*0756*/ 	.byte	0xff
	.zero		1


	//   ....[101]....
        /*0758*/ 	.word	0x00008390
        /*075c*/ 	.word	0x00000002
        /*0760*/ 	.word	0x00000010
        /*0764*/ 	.short	0x010a
        /*0766*/ 	.byte	0xff
	.zero		1


	//   ....[102]....
        /*0768*/ 	.word	0x000083e0
        /*076c*/ 	.word	0x00000002
        /*0770*/ 	.word	0x00000070
        /*0774*/ 	.short	0x010a
        /*0776*/ 	.byte	0xff
	.zero		1


	//   ....[103]....
        /*0778*/ 	.word	0x00008440
        /*077c*/ 	.word	0x00000000
        /*0780*/ 	.word	0x00000000
        /*0784*/ 	.short	0x010a
        /*0786*/ 	.byte	0xff
	.zero		1


	//   ....[104]....
        /*0788*/ 	.word	0x00008490
        /*078c*/ 	.word	0x00000000
        /*0790*/ 	.word	0x000000d0
        /*0794*/ 	.short	0x010a
        /*0796*/ 	.byte	0xff
	.zero		1


	//   ....[105]....
        /*0798*/ 	.word	0x000084f0
        /*079c*/ 	.word	0x00000000
        /*07a0*/ 	.word	0x00000080
        /*07a4*/ 	.short	0x010a
        /*07a6*/ 	.byte	0xff
	.zero		1


	//   ....[106]....
        /*07a8*/ 	.word	0x00008540
        /*07ac*/ 	.word	0x00000000
        /*07b0*/ 	.word	0x00000070
        /*07b4*/ 	.short	0x010a
        /*07b6*/ 	.byte	0xff
	.zero		1


	//   ....[107]....
        /*07b8*/ 	.word	0x000085a0
        /*07bc*/ 	.word	0x00000000
        /*07c0*/ 	.word	0x00000080
        /*07c4*/ 	.short	0x010a
        /*07c6*/ 	.byte	0xff
	.zero		1


	//   ....[108]....
        /*07c8*/ 	.word	0x000085f0
        /*07cc*/ 	.word	0x00000000
        /*07d0*/ 	.word	0x00000070
        /*07d4*/ 	.short	0x010a
        /*07d6*/ 	.byte	0xff
	.zero		1


	//   ....[109]....
        /*07d8*/ 	.word	0x00008660
        /*07dc*/ 	.word	0x00000002
        /*07e0*/ 	.word	0x000000b0
        /*07e4*/ 	.short	0x010a
        /*07e6*/ 	.byte	0xff
	.zero		1


	//   ....[110]....
        /*07e8*/ 	.word	0x000086c0
        /*07ec*/ 	.word	0x00000000
        /*07f0*/ 	.word	0x00000000
        /*07f4*/ 	.short	0x010a
        /*07f6*/ 	.byte	0xff
	.zero		1


	//   ....[111]....
        /*07f8*/ 	.word	0x00008720
        /*07fc*/ 	.word	0x00000000
        /*0800*/ 	.word	0x00000000
        /*0804*/ 	.short	0x010a
        /*0806*/ 	.byte	0xff
	.zero		1


	//   ....[112]....
        /*0808*/ 	.word	0x00008780
        /*080c*/ 	.word	0x00000000
        /*0810*/ 	.word	0x00000000
        /*0814*/ 	.short	0x010a
        /*0816*/ 	.byte	0xff
	.zero		1


	//   ....[113]....
        /*0818*/ 	.word	0x000087e0
        /*081c*/ 	.word	0x00000000
        /*0820*/ 	.word	0x00000000
        /*0824*/ 	.short	0x010a
        /*0826*/ 	.byte	0xff
	.zero		1


	//   ....[114]....
        /*0828*/ 	.word	0x00008840
        /*082c*/ 	.word	0x00000000
        /*0830*/ 	.word	0x00000000
        /*0834*/ 	.short	0x010a
        /*0836*/ 	.byte	0xff
	.zero		1


	//   ....[115]....
        /*0838*/ 	.word	0x00008890
        /*083c*/ 	.word	0x00000000
        /*0840*/ 	.word	0x00000070
        /*0844*/ 	.short	0x010a
        /*0846*/ 	.byte	0xff
	.zero		1


	//   ....[116]....
        /*0848*/ 	.word	0x000088f0
        /*084c*/ 	.word	0x00000000
        /*0850*/ 	.word	0x00000068
        /*0854*/ 	.short	0x010a
        /*0856*/ 	.byte	0xff
	.zero		1


	//   ....[117]....
        /*0858*/ 	.word	0x00008950
        /*085c*/ 	.word	0x00000000
        /*0860*/ 	.word	0x00000040
        /*0864*/ 	.short	0x010a
        /*0866*/ 	.byte	0xff
	.zero		1


	//   ....[118]....
        /*0868*/ 	.word	0x000089b0
        /*086c*/ 	.word	0x00000000
        /*0870*/ 	.word	0x00000048
        /*0874*/ 	.short	0x010a
        /*0876*/ 	.byte	0xff
	.zero		1


	//   ....[119]....
        /*0878*/ 	.word	0x00008a10
        /*087c*/ 	.word	0x00000000
        /*0880*/ 	.word	0x00000050
        /*0884*/ 	.short	0x010a
        /*0886*/ 	.byte	0xff
	.zero		1


	//   ....[120]....
        /*0888*/ 	.word	0x00008a70
        /*088c*/ 	.word	0x00000000
        /*0890*/ 	.word	0x00000058
        /*0894*/ 	.short	0x010a
        /*0896*/ 	.byte	0xff
	.zero		1


	//   ....[121]....
        /*0898*/ 	.word	0x00008ad0
        /*089c*/ 	.word	0x00000000
        /*08a0*/ 	.word	0x00000040
        /*08a4*/ 	.short	0x010a
        /*08a6*/ 	.byte	0xff
	.zero		1


	//   ....[122]....
        /*08a8*/ 	.word	0x00008b30
        /*08ac*/ 	.word	0x00000000
        /*08b0*/ 	.word	0x00000048
        /*08b4*/ 	.short	0x010a
        /*08b6*/ 	.byte	0xff
	.zero		1


	//   ....[123]....
        /*08b8*/ 	.word	0x00008b90
        /*08bc*/ 	.word	0x00000000
        /*08c0*/ 	.word	0x00000050
        /*08c4*/ 	.short	0x010a
        /*08c6*/ 	.byte	0xff
	.zero		1


	//   ....[124]....
        /*08c8*/ 	.word	0x00008be0
        /*08cc*/ 	.word	0x00000000
        /*08d0*/ 	.word	0x00000070
        /*08d4*/ 	.short	0x010a
        /*08d6*/ 	.byte	0xff
	.zero		1


	//   ....[125]....
        /*08d8*/ 	.word	0x00008c40
        /*08dc*/ 	.word	0x00000002
        /*08e0*/ 	.word	0x00000020
        /*08e4*/ 	.short	0x010a
        /*08e6*/ 	.byte	0xff
	.zero		1


	//   ....[126]....
        /*08e8*/ 	.word	0x00008c90
        /*08ec*/ 	.word	0x00000055
        /*08f0*/ 	.word	0x00000090
        /*08f4*/ 	.short	0x010a
        /*08f6*/ 	.byte	0xff
	.zero		1


	//   ....[127]....
        /*08f8*/ 	.word	0x00008ce0
        /*08fc*/ 	.word	0x00000002
        /*0900*/ 	.word	0x00000020
        /*0904*/ 	.short	0x010a
        /*0906*/ 	.byte	0xff
	.zero		1


	//   ....[128]....
        /*0908*/ 	.word	0x00008d30
        /*090c*/ 	.word	0x00000000
        /*0910*/ 	.word	0x00000020
        /*0914*/ 	.short	0x010a
        /*0916*/ 	.byte	0xff
	.zero		1


	//   ....[129]....
        /*0918*/ 	.word	0x00008d80
        /*091c*/ 	.word	0x00000000
        /*0920*/ 	.word	0x00000020
        /*0924*/ 	.short	0x010a
        /*0926*/ 	.byte	0xff
	.zero		1


	//----- nvinfo : EIATTR_NUM_MBARRIERS
	.align		4
.L_47:
        /*0928*/ 	.byte	0x03, 0x38
        /*092a*/ 	.short	0x001e


	//----- nvinfo : EIATTR_EXIT_INSTR_OFFSETS
	.align		4
        /*092c*/ 	.byte	0x04, 0x1c
        /*092e*/ 	.short	(.L_49 - .L_48)


	//   ....[0]....
.L_48:
        /*0930*/ 	.word	0x00002980


	//   ....[1]....
        /*0934*/ 	.word	0x00002e70


	//   ....[2]....
        /*0938*/ 	.word	0x00002ed0


	//   ....[3]....
        /*093c*/ 	.word	0x00004310


	//   ....[4]....
        /*0940*/ 	.word	0x00005350


	//   ....[5]....
        /*0944*/ 	.word	0x00005390


	//   ....[6]....
        /*0948*/ 	.word	0x00008190


	//   ....[7]....
        /*094c*/ 	.word	0x00008210


	//   ....[8]....
        /*0950*/ 	.word	0x00008240


	//   ....[9]....
        /*0954*/ 	.word	0x000082b0


	//----- nvinfo : EIATTR_MAX_THREADS
	.align		4
.L_49:
        /*0958*/ 	.byte	0x04, 0x05
        /*095a*/ 	.short	(.L_51 - .L_50)
.L_50:
        /*095c*/ 	.word	0x00000100
        /*0960*/ 	.word	0x00000001
        /*0964*/ 	.word	0x00000001


	//----- nvinfo : EIATTR_CRS_STACK_SIZE
	.align		4
.L_51:
        /*0968*/ 	.byte	0x04, 0x1e
        /*096a*/ 	.short	(.L_53 - .L_52)
.L_52:
        /*096c*/ 	.word	0x00000000


	//----- nvinfo : EIATTR_CBANK_PARAM_SIZE
	.align		4
.L_53:
        /*0970*/ 	.byte	0x03, 0x19
        /*0972*/ 	.short	0x0800


	//----- nvinfo : EIATTR_PARAM_CBANK
	.align		4
        /*0974*/ 	.byte	0x04, 0x0a
        /*0976*/ 	.short	(.L_55 - .L_54)
	.align		4
.L_54:
        /*0978*/ 	.word	index@(.nv.constant0._ZN7cutlass13device_kernelINS_4gemm6kernel13GemmUniversalIN4cute5tupleIJiiiiEEENS1_10collective13CollectiveMmaINS1_35MainloopSm100TmaUmmaWarpSpecializedILi2ELi2ELi4ENS5_IJNS4_1CILi1EEESB_SB_EEEEENS5_IJNSA_ILi128EEENSA_ILi64EEESE_EEEfNS5_IJSB_llEEEfNS5_IJlSB_lEEENS4_8TiledMMAINS4_8MMA_AtomIJNS4_17SM100_MMA_TF32_SSINS_10tfloat32_tESM_fLi128ELi64ELNS4_4UMMA5MajorE1ELSO_0ELNSN_7ScaleInE0ELSP_0EEEEEENS4_6LayoutISC_NS5_IJNSA_ILi0EEEST_ST_EEEEENS5_IJNS4_10UnderscoreESW_SW_EEEEENS4_13SM90_TMA_LOADENS4_14ComposedLayoutINS4_7SwizzleILi2ELi5ELi2EEENS4_18smem_ptr_flag_bitsILi32EEENSS_INS5_IJNSA_ILi32EEENSA_ILi4EEEEEENS5_IJSB_S15_EEEEEEEvNS4_8identityESZ_NS10_INS11_ILi3ELi4ELi3EEES14_NSS_INS5_IJNSA_ILi8EEES15_EEENS5_IJS15_SB_EEEEEEEvS1B_EENS_8epilogue10collective18CollectiveEpilogueINS1J_23Sm100TmaWarpSpecializedILi4ELi2ELi16ELb1ELb0EEEJSG_NS5_IJNSS_ISE_SB_EENSS_INSA_ILi16EEESB_EEEEEfSI_fSI_NS1J_6fusion15FusionCallbacksIS1N_NS1S_17LinearCombinationIffffLNS_15FloatRoundStyleE2EEESG_S1R_JEEENS4_5SM1004TMEM4LOAD26SM100_TMEM_LOAD_32dp32b16xESZ_NS10_INS11_ILi2ELi4ELi3EEES14_NSS_INS5_IJS1D_S1P_EEENS5_IJS1P_SB_EEEEEEENS4_39AutoVectorizingCopyWithAssumedAlignmentILi128EEENS4_14SM90_TMA_STOREES26_S28_S28_EEEvvEEEEvNT_6ParamsE)
        /*097c*/ 	.short	0x0380
        /*097e*/ 	.short	0x0800


	//----- nvinfo : EIATTR_SW_WAR
	.align		4
.L_55:
        /*0980*/ 	.byte	0x04, 0x36
        /*0982*/ 	.short	(.L_57 - .L_56)
.L_56:
        /*0984*/ 	.word	0x00000008
.L_57:


//--------------------- .nv.callgraph             --------------------------
	.section	.nv.callgraph,"",@"SHT_CUDA_CALLGRAPH"
	.align	4
	.sectionentsize	8
	.align		4
        /*0000*/ 	.word	0x00000000
	.align		4
        /*0004*/ 	.word	0xffffffff
	.align		4
        /*0008*/ 	.word	index@(_ZN7cutlass13device_kernelINS_4gemm6kernel13GemmUniversalIN4cute5tupleIJiiiiEEENS1_10collective13CollectiveMmaINS1_35MainloopSm100TmaUmmaWarpSpecializedILi2ELi2ELi4ENS5_IJNS4_1CILi1EEESB_SB_EEEEENS5_IJNSA_ILi128EEENSA_ILi64EEESE_EEEfNS5_IJSB_llEEEfNS5_IJlSB_lEEENS4_8TiledMMAINS4_8MMA_AtomIJNS4_17SM100_MMA_TF32_SSINS_10tfloat32_tESM_fLi128ELi64ELNS4_4UMMA5MajorE1ELSO_0ELNSN_7ScaleInE0ELSP_0EEEEEENS4_6LayoutISC_NS5_IJNSA_ILi0EEEST_ST_EEEEENS5_IJNS4_10UnderscoreESW_SW_EEEEENS4_13SM90_TMA_LOADENS4_14ComposedLayoutINS4_7SwizzleILi2ELi5ELi2EEENS4_18smem_ptr_flag_bitsILi32EEENSS_INS5_IJNSA_ILi32EEENSA_ILi4EEEEEENS5_IJSB_S15_EEEEEEEvNS4_8identityESZ_NS10_INS11_ILi3ELi4ELi3EEES14_NSS_INS5_IJNSA_ILi8EEES15_EEENS5_IJS15_SB_EEEEEEEvS1B_EENS_8epilogue10collective18CollectiveEpilogueINS1J_23Sm100TmaWarpSpecializedILi4ELi2ELi16ELb1ELb0EEEJSG_NS5_IJNSS_ISE_SB_EENSS_INSA_ILi16EEESB_EEEEEfSI_fSI_NS1J_6fusion15FusionCallbacksIS1N_NS1S_17LinearCombinationIffffLNS_15FloatRoundStyleE2EEESG_S1R_JEEENS4_5SM1004TMEM4LOAD26SM100_TMEM_LOAD_32dp32b16xESZ_NS10_INS11_ILi2ELi4ELi3EEES14_NSS_INS5_IJS1D_S1P_EEENS5_IJS1P_SB_EEEEEEENS4_39AutoVectorizingCopyWithAssumedAlignmentILi128EEENS4_14SM90_TMA_STOREES26_S28_S28_EEEvvEEEEvNT_6ParamsE)
	.align		4
        /*000c*/ 	.word	index@(__assertfail)
	.align		4
        /*0010*/ 	.word	0x00000000
	.align		4
        /*0014*/ 	.word	0xfffffffe
	.align		4
        /*0018*/ 	.word	0x00000000
	.align		4
        /*001c*/ 	.word	0xfffffffd
	.align		4
        /*0020*/ 	.word	0x00000000
	.align		4
        /*0024*/ 	.word	0xfffffffc


//--------------------- .nv.constant4             --------------------------
	.section	.nv.constant4,"a",@progbits
	.align	8
	.align		8
.nv.constant4:
        /*0000*/ 	.dword	__assertfail
	.align		8
        /*0008*/ 	.dword	__unnamed_1
	.align		8
        /*0010*/ 	.dword	__unnamed_2
	.align		8
        /*0018*/ 	.dword	_ZN40_INTERNAL_cbf08eee_4_k_cu_55c7b96a_362724cuda3std3__45__cpo5beginE
	.align		8
        /*0020*/ 	.dword	_ZN40_INTERNAL_cbf08eee_4_k_cu_55c7b96a_362724cuda3std3__45__cpo3endE
	.align		8
        /*0028*/ 	.dword	_ZN40_INTERNAL_cbf08eee_4_k_cu_55c7b96a_362724cuda3std3__45__cpo6cbeginE
	.align		8
        /*0030*/ 	.dword	_ZN40_INTERNAL_cbf08eee_4_k_cu_55c7b96a_362724cuda3std3__45__cpo4cendE
	.align		8
        /*0038*/ 	.dword	_ZN40_INTERNAL_cbf08eee_4_k_cu_55c7b96a_362724cuda3std3__442_GLOBAL__N__cbf08eee_4_k_cu_55c7b96a_362726ignoreE
	.align		8
        /*0040*/ 	.dword	_ZN40_INTERNAL_cbf08eee_4_k_cu_55c7b96a_362724cuda3std3__419piecewise_constructE
	.align		8
        /*0048*/ 	.dword	_ZN40_INTERNAL_cbf08eee_4_k_cu_55c7b96a_362724cuda3std3__48in_placeE
	.align		8
        /*0050*/ 	.dword	_ZN40_INTERNAL_cbf08eee_4_k_cu_55c7b96a_362724cuda3std6ranges3__45__cpo4swapE
	.align		8
        /*0058*/ 	.dword	_ZN40_INTERNAL_cbf08eee_4_k_cu_55c7b96a_362724cuda3std6ranges3__45__cpo9iter_moveE
	.align		8
        /*0060*/ 	.dword	_ZN40_INTERNAL_cbf08eee_4_k_cu_55c7b96a_362724cute7productE
	.align		8
        /*0068*/ 	.dword	_ZN40_INTERNAL_cbf08eee_4_k_cu_55c7b96a_362724cute1_E
	.align		8
        /*0070*/ 	.dword	$str$25
	.align		8
        /*0078*/ 	.dword	$str$26
	.align		8
        /*0080*/ 	.dword	$str$27
	.align		8
        /*0088*/ 	.dword	$str$28


//--------------------- .text._ZN7cutlass13device_kernelINS_4gemm6kernel13GemmUniversalIN4cute5tupleIJiiiiEEENS1_10collective13CollectiveMmaINS1_35MainloopSm100TmaUmmaWarpSpecializedILi2ELi2ELi4ENS5_IJNS4_1CILi1EEESB_SB_EEEEENS5_IJNSA_ILi128EEENSA_ILi64EEESE_EEEfNS5_IJSB_llEEEfNS5_IJlSB_lEEENS4_8TiledMMAINS4_8MMA_AtomIJNS4_17SM100_MMA_TF32_SSINS_10tfloat32_tESM_fLi128ELi64ELNS4_4UMMA5MajorE1ELSO_0ELNSN_7ScaleInE0ELSP_0EEEEEENS4_6LayoutISC_NS5_IJNSA_ILi0EEEST_ST_EEEEENS5_IJNS4_10UnderscoreESW_SW_EEEEENS4_13SM90_TMA_LOADENS4_14ComposedLayoutINS4_7SwizzleILi2ELi5ELi2EEENS4_18smem_ptr_flag_bitsILi32EEENSS_INS5_IJNSA_ILi32EEENSA_ILi4EEEEEENS5_IJSB_S15_EEEEEEEvNS4_8identityESZ_NS10_INS11_ILi3ELi4ELi3EEES14_NSS_INS5_IJNSA_ILi8EEES15_EEENS5_IJS15_SB_EEEEEEEvS1B_EENS_8epilogue10collective18CollectiveEpilogueINS1J_23Sm100TmaWarpSpecializedILi4ELi2ELi16ELb1ELb0EEEJSG_NS5_IJNSS_ISE_SB_EENSS_INSA_ILi16EEESB_EEEEEfSI_fSI_NS1J_6fusion15FusionCallbacksIS1N_NS1S_17LinearCombinationIffffLNS_15FloatRoundStyleE2EEESG_S1R_JEEENS4_5SM1004TMEM4LOAD26SM100_TMEM_LOAD_32dp32b16xESZ_NS10_INS11_ILi2ELi4ELi3EEES14_NSS_INS5_IJS1D_S1P_EEENS5_IJS1P_SB_EEEEEEENS4_39AutoVectorizingCopyWithAssumedAlignmentILi128EEENS4_14SM90_TMA_STOREES26_S28_S28_EEEvvEEEEvNT_6ParamsE --------------------------
	.section	.text._ZN7cutlass13device_kernelINS_4gemm6kernel13GemmUniversalIN4cute5tupleIJiiiiEEENS1_10collective13CollectiveMmaINS1_35MainloopSm100TmaUmmaWarpSpecializedILi2ELi2ELi4ENS5_IJNS4_1CILi1EEESB_SB_EEEEENS5_IJNSA_ILi128EEENSA_ILi64EEESE_EEEfNS5_IJSB_llEEEfNS5_IJlSB_lEEENS4_8TiledMMAINS4_8MMA_AtomIJNS4_17SM100_MMA_TF32_SSINS_10tfloat32_tESM_fLi128ELi64ELNS4_4UMMA5MajorE1ELSO_0ELNSN_7ScaleInE0ELSP_0EEEEEENS4_6LayoutISC_NS5_IJNSA_ILi0EEEST_ST_EEEEENS5_IJNS4_10UnderscoreESW_SW_EEEEENS4_13SM90_TMA_LOADENS4_14ComposedLayoutINS4_7SwizzleILi2ELi5ELi2EEENS4_18smem_ptr_flag_bitsILi32EEENSS_INS5_IJNSA_ILi32EEENSA_ILi4EEEEEENS5_IJSB_S15_EEEEEEEvNS4_8identityESZ_NS10_INS11_ILi3ELi4ELi3EEES14_NSS_INS5_IJNSA_ILi8EEES15_EEENS5_IJS15_SB_EEEEEEEvS1B_EENS_8epilogue10collective18CollectiveEpilogueINS1J_23Sm100TmaWarpSpecializedILi4ELi2ELi16ELb1ELb0EEEJSG_NS5_IJNSS_ISE_SB_EENSS_INSA_ILi16EEESB_EEEEEfSI_fSI_NS1J_6fusion15FusionCallbacksIS1N_NS1S_17LinearCombinationIffffLNS_15FloatRoundStyleE2EEESG_S1R_JEEENS4_5SM1004TMEM4LOAD26SM100_TMEM_LOAD_32dp32b16xESZ_NS10_INS11_ILi2ELi4ELi3EEES14_NSS_INS5_IJS1D_S1P_EEENS5_IJS1P_SB_EEEEEEENS4_39AutoVectorizingCopyWithAssumedAlignmentILi128EEENS4_14SM90_TMA_STOREES26_S28_S28_EEEvvEEEEvNT_6ParamsE,"ax",@progbits
	.align	128
.text._ZN7cutlass13device_kernelINS_4gemm6kernel13GemmUniversalIN4cute5tupleIJiiiiEEENS1_10collective13CollectiveMmaINS1_35MainloopSm100TmaUmmaWarpSpecializedILi2ELi2ELi4ENS5_IJNS4_1CILi1EEESB_SB_EEEEENS5_IJNSA_ILi128EEENSA_ILi64EEESE_EEEfNS5_IJSB_llEEEfNS5_IJlSB_lEEENS4_8TiledMMAINS4_8MMA_AtomIJNS4_17SM100_MMA_TF32_SSINS_10tfloat32_tESM_fLi128ELi64ELNS4_4UMMA5MajorE1ELSO_0ELNSN_7ScaleInE0ELSP_0EEEEEENS4_6LayoutISC_NS5_IJNSA_ILi0EEEST_ST_EEEEENS5_IJNS4_10UnderscoreESW_SW_EEEEENS4_13SM90_TMA_LOADENS4_14ComposedLayoutINS4_7SwizzleILi2ELi5ELi2EEENS4_18smem_ptr_flag_bitsILi32EEENSS_INS5_IJNSA_ILi32EEENSA_ILi4EEEEEENS5_IJSB_S15_EEEEEEEvNS4_8identityESZ_NS10_INS11_ILi3ELi4ELi3EEES14_NSS_INS5_IJNSA_ILi8EEES15_EEENS5_IJS15_SB_EEEEEEEvS1B_EENS_8epilogue10collective18CollectiveEpilogueINS1J_23Sm100TmaWarpSpecializedILi4ELi2ELi16ELb1ELb0EEEJSG_NS5_IJNSS_ISE_SB_EENSS_INSA_ILi16EEESB_EEEEEfSI_fSI_NS1J_6fusion15FusionCallbacksIS1N_NS1S_17LinearCombinationIffffLNS_15FloatRoundStyleE2EEESG_S1R_JEEENS4_5SM1004TMEM4LOAD26SM100_TMEM_LOAD_32dp32b16xESZ_NS10_INS11_ILi2ELi4ELi3EEES14_NSS_INS5_IJS1D_S1P_EEENS5_IJS1P_SB_EEEEEEENS4_39AutoVectorizingCopyWithAssumedAlignmentILi128EEENS4_14SM90_TMA_STOREES26_S28_S28_EEEvvEEEEvNT_6ParamsE:
        .type           _ZN7cutlass13device_kernelINS_4gemm6kernel13GemmUniversalIN4cute5tupleIJiiiiEEENS1_10collective13CollectiveMmaINS1_35MainloopSm100TmaUmmaWarpSpecializedILi2ELi2ELi4ENS5_IJNS4_1CILi1EEESB_SB_EEEEENS5_IJNSA_ILi128EEENSA_ILi64EEESE_EEEfNS5_IJSB_llEEEfNS5_IJlSB_lEEENS4_8TiledMMAINS4_8MMA_AtomIJNS4_17SM100_MMA_TF32_SSINS_10tfloat32_tESM_fLi128ELi64ELNS4_4UMMA5MajorE1ELSO_0ELNSN_7ScaleInE0ELSP_0EEEEEENS4_6LayoutISC_NS5_IJNSA_ILi0EEEST_ST_EEEEENS5_IJNS4_10UnderscoreESW_SW_EEEEENS4_13SM90_TMA_LOADENS4_14ComposedLayoutINS4_7SwizzleILi2ELi5ELi2EEENS4_18smem_ptr_flag_bitsILi32EEENSS_INS5_IJNSA_ILi32EEENSA_ILi4EEEEEENS5_IJSB_S15_EEEEEEEvNS4_8identityESZ_NS10_INS11_ILi3ELi4ELi3EEES14_NSS_INS5_IJNSA_ILi8EEES15_EEENS5_IJS15_SB_EEEEEEEvS1B_EENS_8epilogue10collective18CollectiveEpilogueINS1J_23Sm100TmaWarpSpecializedILi4ELi2ELi16ELb1ELb0EEEJSG_NS5_IJNSS_ISE_SB_EENSS_INSA_ILi16EEESB_EEEEEfSI_fSI_NS1J_6fusion15FusionCallbacksIS1N_NS1S_17LinearCombinationIffffLNS_15FloatRoundStyleE2EEESG_S1R_JEEENS4_5SM1004TMEM4LOAD26SM100_TMEM_LOAD_32dp32b16xESZ_NS10_INS11_ILi2ELi4ELi3EEES14_NSS_INS5_IJS1D_S1P_EEENS5_IJS1P_SB_EEEEEEENS4_39AutoVectorizingCopyWithAssumedAlignmentILi128EEENS4_14SM90_TMA_STOREES26_S28_S28_EEEvvEEEEvNT_6ParamsE,@function
        .size           _ZN7cutlass13device_kernelINS_4gemm6kernel13GemmUniversalIN4cute5tupleIJiiiiEEENS1_10collective13CollectiveMmaINS1_35MainloopSm100TmaUmmaWarpSpecializedILi2ELi2ELi4ENS5_IJNS4_1CILi1EEESB_SB_EEEEENS5_IJNSA_ILi128EEENSA_ILi64EEESE_EEEfNS5_IJSB_llEEEfNS5_IJlSB_lEEENS4_8TiledMMAINS4_8MMA_AtomIJNS4_17SM100_MMA_TF32_SSINS_10tfloat32_tESM_fLi128ELi64ELNS4_4UMMA5MajorE1ELSO_0ELNSN_7ScaleInE0ELSP_0EEEEEENS4_6LayoutISC_NS5_IJNSA_ILi0EEEST_ST_EEEEENS5_IJNS4_10UnderscoreESW_SW_EEEEENS4_13SM90_TMA_LOADENS4_14ComposedLayoutINS4_7SwizzleILi2ELi5ELi2EEENS4_18smem_ptr_flag_bitsILi32EEENSS_INS5_IJNSA_ILi32EEENSA_ILi4EEEEEENS5_IJSB_S15_EEEEEEEvNS4_8identityESZ_NS10_INS11_ILi3ELi4ELi3EEES14_NSS_INS5_IJNSA_ILi8EEES15_EEENS5_IJS15_SB_EEEEEEEvS1B_EENS_8epilogue10collective18CollectiveEpilogueINS1J_23Sm100TmaWarpSpecializedILi4ELi2ELi16ELb1ELb0EEEJSG_NS5_IJNSS_ISE_SB_EENSS_INSA_ILi16EEESB_EEEEEfSI_fSI_NS1J_6fusion15FusionCallbacksIS1N_NS1S_17LinearCombinationIffffLNS_15FloatRoundStyleE2EEESG_S1R_JEEENS4_5SM1004TMEM4LOAD26SM100_TMEM_LOAD_32dp32b16xESZ_NS10_INS11_ILi2ELi4ELi3EEES14_NSS_INS5_IJS1D_S1P_EEENS5_IJS1P_SB_EEEEEEENS4_39AutoVectorizingCopyWithAssumedAlignmentILi128EEENS4_14SM90_TMA_STOREES26_S28_S28_EEEvvEEEEvNT_6ParamsE,(.L_x_174 - _ZN7cutlass13device_kernelINS_4gemm6kernel13GemmUniversalIN4cute5tupleIJiiiiEEENS1_10collective13CollectiveMmaINS1_35MainloopSm100TmaUmmaWarpSpecializedILi2ELi2ELi4ENS5_IJNS4_1CILi1EEESB_SB_EEEEENS5_IJNSA_ILi128EEENSA_ILi64EEESE_EEEfNS5_IJSB_llEEEfNS5_IJlSB_lEEENS4_8TiledMMAINS4_8MMA_AtomIJNS4_17SM100_MMA_TF32_SSINS_10tfloat32_tESM_fLi128ELi64ELNS4_4UMMA5MajorE1ELSO_0ELNSN_7ScaleInE0ELSP_0EEEEEENS4_6LayoutISC_NS5_IJNSA_ILi0EEEST_ST_EEEEENS5_IJNS4_10UnderscoreESW_SW_EEEEENS4_13SM90_TMA_LOADENS4_14ComposedLayoutINS4_7SwizzleILi2ELi5ELi2EEENS4_18smem_ptr_flag_bitsILi32EEENSS_INS5_IJNSA_ILi32EEENSA_ILi4EEEEEENS5_IJSB_S15_EEEEEEEvNS4_8identityESZ_NS10_INS11_ILi3ELi4ELi3EEES14_NSS_INS5_IJNSA_ILi8EEES15_EEENS5_IJS15_SB_EEEEEEEvS1B_EENS_8epilogue10collective18CollectiveEpilogueINS1J_23Sm100TmaWarpSpecializedILi4ELi2ELi16ELb1ELb0EEEJSG_NS5_IJNSS_ISE_SB_EENSS_INSA_ILi16EEESB_EEEEEfSI_fSI_NS1J_6fusion15FusionCallbacksIS1N_NS1S_17LinearCombinationIffffLNS_15FloatRoundStyleE2EEESG_S1R_JEEENS4_5SM1004TMEM4LOAD26SM100_TMEM_LOAD_32dp32b16xESZ_NS10_INS11_ILi2ELi4ELi3EEES14_NSS_INS5_IJS1D_S1P_EEENS5_IJS1P_SB_EEEEEEENS4_39AutoVectorizingCopyWithAssumedAlignmentILi128EEENS4_14SM90_TMA_STOREES26_S28_S28_EEEvvEEEEvNT_6ParamsE)
        .other          _ZN7cutlass13device_kernelINS_4gemm6kernel13GemmUniversalIN4cute5tupleIJiiiiEEENS1_10collective13CollectiveMmaINS1_35MainloopSm100TmaUmmaWarpSpecializedILi2ELi2ELi4ENS5_IJNS4_1CILi1EEESB_SB_EEEEENS5_IJNSA_ILi128EEENSA_ILi64EEESE_EEEfNS5_IJSB_llEEEfNS5_IJlSB_lEEENS4_8TiledMMAINS4_8MMA_AtomIJNS4_17SM100_MMA_TF32_SSINS_10tfloat32_tESM_fLi128ELi64ELNS4_4UMMA5MajorE1ELSO_0ELNSN_7ScaleInE0ELSP_0EEEEEENS4_6LayoutISC_NS5_IJNSA_ILi0EEEST_ST_EEEEENS5_IJNS4_10UnderscoreESW_SW_EEEEENS4_13SM90_TMA_LOADENS4_14ComposedLayoutINS4_7SwizzleILi2ELi5ELi2EEENS4_18smem_ptr_flag_bitsILi32EEENSS_INS5_IJNSA_ILi32EEENSA_ILi4EEEEEENS5_IJSB_S15_EEEEEEEvNS4_8identityESZ_NS10_INS11_ILi3ELi4ELi3EEES14_NSS_INS5_IJNSA_ILi8EEES15_EEENS5_IJS15_SB_EEEEEEEvS1B_EENS_8epilogue10collective18CollectiveEpilogueINS1J_23Sm100TmaWarpSpecializedILi4ELi2ELi16ELb1ELb0EEEJSG_NS5_IJNSS_ISE_SB_EENSS_INSA_ILi16EEESB_EEEEEfSI_fSI_NS1J_6fusion15FusionCallbacksIS1N_NS1S_17LinearCombinationIffffLNS_15FloatRoundStyleE2EEESG_S1R_JEEENS4_5SM1004TMEM4LOAD26SM100_TMEM_LOAD_32dp32b16xESZ_NS10_INS11_ILi2ELi4ELi3EEES14_NSS_INS5_IJS1D_S1P_EEENS5_IJS1P_SB_EEEEEEENS4_39AutoVectorizingCopyWithAssumedAlignmentILi128EEENS4_14SM90_TMA_STOREES26_S28_S28_EEEvvEEEEvNT_6ParamsE,@"STO_CUDA_ENTRY STV_DEFAULT"
_ZN7cutlass13device_kernelINS_4gemm6kernel13GemmUniversalIN4cute5tupleIJiiiiEEENS1_10collective13CollectiveMmaINS1_35MainloopSm100TmaUmmaWarpSpecializedILi2ELi2ELi4ENS5_IJNS4_1CILi1EEESB_SB_EEEEENS5_IJNSA_ILi128EEENSA_ILi64EEESE_EEEfNS5_IJSB_llEEEfNS5_IJlSB_lEEENS4_8TiledMMAINS4_8MMA_AtomIJNS4_17SM100_MMA_TF32_SSINS_10tfloat32_tESM_fLi128ELi64ELNS4_4UMMA5MajorE1ELSO_0ELNSN_7ScaleInE0ELSP_0EEEEEENS4_6LayoutISC_NS5_IJNSA_ILi0EEEST_ST_EEEEENS5_IJNS4_10UnderscoreESW_SW_EEEEENS4_13SM90_TMA_LOADENS4_14ComposedLayoutINS4_7SwizzleILi2ELi5ELi2EEENS4_18smem_ptr_flag_bitsILi32EEENSS_INS5_IJNSA_ILi32EEENSA_ILi4EEEEEENS5_IJSB_S15_EEEEEEEvNS4_8identityESZ_NS10_INS11_ILi3ELi4ELi3EEES14_NSS_INS5_IJNSA_ILi8EEES15_EEENS5_IJS15_SB_EEEEEEEvS1B_EENS_8epilogue10collective18CollectiveEpilogueINS1J_23Sm100TmaWarpSpecializedILi4ELi2ELi16ELb1ELb0EEEJSG_NS5_IJNSS_ISE_SB_EENSS_INSA_ILi16EEESB_EEEEEfSI_fSI_NS1J_6fusion15FusionCallbacksIS1N_NS1S_17LinearCombinationIffffLNS_15FloatRoundStyleE2EEESG_S1R_JEEENS4_5SM1004TMEM4LOAD26SM100_TMEM_LOAD_32dp32b16xESZ_NS10_INS11_ILi2ELi4ELi3EEES14_NSS_INS5_IJS1D_S1P_EEENS5_IJS1P_SB_EEEEEEENS4_39AutoVectorizingCopyWithAssumedAlignmentILi128EEENS4_14SM90_TMA_STOREES26_S28_S28_EEEvvEEEEvNT_6ParamsE:
[----:B------:R-:W1:Y:S01]  /*0000*/  LDC R1, c[0x0][0x37c] ;  /* 0x0000df00ff017b82 */ /* 0x000e620000000800 */
[----:B------:R-:W2:Y:S01]  /*0010*/  S2R R78, SR_TID.X ;  /* 0x00000000004e7919 */ /* 0x000ea20000002100 */
[----:B------:R-:W3:Y:S01]  /*0020*/  LDCU.64 UR8, c[0x0][0x890] ;  /* 0x00011200ff0877ac */ /* 0x000ee20008000a00 */
[----:B------:R-:W-:Y:S02]  /*0030*/  PRMT R64, RZ, 0x7610, R64 ;  /* 0x00007610ff407816 */ /* 0x000fe40000000040 */
[----:B------:R-:W-:Y:S01]  /*0040*/  ELECT P5, URZ, PT ;  /* 0x0000000000ff782f */ /* 0x000fe200038a0000 */
[----:B------:R-:W4:Y:S01]  /*0050*/  LDCU.64 UR52, c[0x0][0x358] ;  /* 0x00006b00ff3477ac */ /* 0x000f220008000a00 */
[----:B---3--:R-:W-:-:S04]  /*0060*/  UISETP.NE.U32.AND UP0, UPT, UR8, URZ, UPT ;  /* 0x000000ff0800728c */ /* 0x008fc8000bf05070 */
[----:B------:R-:W-:Y:S01]  /*0070*/  UISETP.NE.AND.EX UP0, UPT, UR9, URZ, UPT, UP0 ;  /* 0x000000ff0900728c */ /* 0x000fe2000bf05300 */
[----:B--2---:R-:W-:-:S05]  /*0080*/  SHF.R.U32.HI R69, RZ, 0x5, R78 ;  /* 0x00000005ff457819 */ /* 0x004fca000001164e */
[----:B------:R-:W2:Y:S02]  /*0090*/  SHFL.IDX PT, R0, R69, RZ, 0x1f ;  /* 0x00001fff45007589 */ /* 0x000ea400000e0000 */
[----:B--2---:R-:W-:Y:S01]  /*00a0*/  R2UR UR10, R0 ;  /* 0x00000000000a72ca */ /* 0x004fe200000e0000 */
[----:B-1--4-:R-:W-:-:S14]  /*00b0*/  BRA.U UP0, `(.L_x_0) ;  /* 0x00000001002c7547 */ /* 0x012fdc000b800000 */
[----:B------:R-:W1:Y:S02]  /*00c0*/  LDCU.64 UR4, c[0x0][0x888] ;  /* 0x00011100ff0477ac */ /* 0x000e640008000a00 */
[----:B-1----:R-:W-:-:S04]  /*00d0*/  UISETP.NE.U32.AND UP0, UPT, UR4, URZ, UPT ;  /* 0x000000ff0400728c */ /* 0x002fc8000bf05070 */
[----:B------:R-:W-:-:S09]  /*00e0*/  UISETP.NE.AND.EX UP0, UPT, UR5, URZ, UPT, UP0 ;  /* 0x000000ff0500728c */ /* 0x000fd2000bf05300 */
[----:B------:R-:W-:Y:S05]  /*00f0*/  BRA.U !UP0, `(.L_x_1) ;  /* 0x0000000108107547 */ /* 0x000fea000b800000 */
[----:B------:R-:W1:Y:S02]  /*0100*/  LDC.64 R2, c[0x0][0x888] ;  /* 0x00022200ff027b82 */ /* 0x000e640000000a00 */
[----:B-1----:R1:W5:Y:S01]  /*0110*/  LDG.E R35, desc[UR52][R2.64] ;  /* 0x0000003402237981 */ /* 0x002362000c1e1900 */
[----:B------:R-:W-:Y:S01]  /*0120*/  HFMA2 R64, -RZ, RZ, 0, 5.9604644775390625e-08 ;  /* 0x00000001ff407431 */ /* 0x000fe200000001ff */
[----:B------:R-:W-:Y:S05]  /*0130*/  BRA `(.L_x_0) ;  /* 0x00000000000c7947 */ /* 0x000fea0003800000 */
.L_x_1:
[----:B------:R-:W1:Y:S01]  /*0140*/  LDCU UR4, c[0x0][0x880] ;  /* 0x00011000ff0477ac */ /* 0x000e620008000800 */
[----:B------:R-:W-:Y:S01]  /*0150*/  HFMA2 R64, -RZ, RZ, 0, 5.9604644775390625e-08 ;  /* 0x00000001ff407431 */ /* 0x000fe200000001ff */
[----:B-1----:R-:W-:-:S07]  /*0160*/  MOV R35, UR4 ;  /* 0x0000000400237c02 */ /* 0x002fce0008000f00 */
.L_x_0:
[----:B------:R-:W2:Y:S02]  /*0170*/  LDCU.64 UR4, c[0x0][0x8b0] ;  /* 0x00011600ff0477ac */ /* 0x000ea40008000a00 */
[----:B--2---:R-:W-:-:S04]  /*0180*/  UISETP.NE.U32.AND UP0, UPT, UR4, URZ, UPT ;  /* 0x000000ff0400728c */ /* 0x004fc8000bf05070 */
[----:B------:R-:W-:-:S09]  /*0190*/  UISETP.NE.AND.EX UP0, UPT, UR5, URZ, UPT, UP0 ;  /* 0x000000ff0500728c */ /* 0x000fd2000bf05300 */
[----:B------:R-:W-:Y:S05]  /*01a0*/  BRA.U UP0, `(.L_x_2) ;  /* 0x0000000100247547 */ /* 0x000fea000b800000 */
[----:B------:R-:W2:Y:S02]  /*01b0*/  LDCU.64 UR4, c[0x0][0x8a8] ;  /* 0x00011500ff0477ac */ /* 0x000ea40008000a00 */
[----:B--2---:R-:W-:-:S04]  /*01c0*/  UISETP.NE.U32.AND UP0, UPT, UR4, URZ, UPT ;  /* 0x000000ff0400728c */ /* 0x004fc8000bf05070 */
[----:B------:R-:W-:-:S09]  /*01d0*/  UISETP.NE.AND.EX UP0, UPT, UR5, URZ, UPT, UP0 ;  /* 0x000000ff0500728c */ /* 0x000fd2000bf05300 */
[----:B------:R-:W-:Y:S05]  /*01e0*/  BRA.U !UP0, `(.L_x_3) ;  /* 0x00000001080c7547 */ /* 0x000fea000b800000 */
[----:B-1----:R-:W1:Y:S02]  /*01f0*/  LDC.64 R2, c[0x0][0x8a8] ;  /* 0x00022a00ff027b82 */ /* 0x002e640000000a00 */
[----:B-1----:R2:W5:Y:S01]  /*0200*/  LDG.E R33, desc[UR52][R2.64] ;  /* 0x0000003402217981 */ /* 0x002562000c1e1900 */
[----:B------:R-:W-:Y:S05]  /*0210*/  BRA `(.L_x_2) ;  /* 0x0000000000087947 */ /* 0x000fea0003800000 */
.L_x_3:
[----:B------:R-:W2:Y:S02]  /*0220*/  LDCU UR4, c[0x0][0x8a0] ;  /* 0x00011400ff0477ac */ /* 0x000ea40008000800 */
[----:B--2---:R-:W-:Y:S02]  /*0230*/  MOV R33, UR4 ;  /* 0x0000000400217c02 */ /* 0x004fe40008000f00 */
.L_x_2:
[----:B------:R-:W-:Y:S01]  /*0240*/  IMAD.U32 R0, RZ, RZ, UR10 ;  /* 0x0000000aff007e24 */ /* 0x000fe2000f8e00ff */
[----:B------:R-:W-:Y:S04]  /*0250*/  BSSY.RECONVERGENT B0, `(.L_x_4) ;  /* 0x000000c000007945 */ /* 0x000fe80003800200 */
[C---:B------:R-:W-:Y:S02]  /*0260*/  ISETP.NE.OR P1, PT, R0.reuse, 0x1, !P5 ;  /* 0x000000010000780c */ /* 0x040fe40006f25670 */
[----:B------:R-:W-:-:S11]  /*0270*/  ISETP.NE.OR P0, PT, R0, 0x3, !P5 ;  /* 0x000000030000780c */ /* 0x000fd60006f05670 */
[----:B------:R-:W-:Y:S05]  /*0280*/  @P1 BRA `(.L_x_5) ;  /* 0x0000000000201947 */ /* 0x000fea0003800000 */
[----:B------:R-:W3:Y:S02]  /*0290*/  LDCU.64 UR4, c[0x0][0x348] ;  /* 0x00006900ff0477ac */ /* 0x000ee40008000a00 */
[----:B---3--:R-:W-:Y:S02]  /*02a0*/  UIADD3 UR6, UP1, UPT, UR4, 0x80, URZ ;  /* 0x0000008004067890 */ /* 0x008fe4000ff3e0ff */
[----:B------:R-:W-:Y:S02]  /*02b0*/  UIADD3 UR4, UP0, UPT, UR4, 0x180, URZ ;  /* 0x0000018004047890 */ /* 0x000fe4000ff1e0ff */
[----:B------:R-:W-:Y:S02]  /*02c0*/  UIADD3.X UR7, UPT, UPT, URZ, UR5, URZ, UP1, !UPT ;  /* 0x00000005ff077290 */ /* 0x000fe40008ffe4ff */
[----:B------:R-:W-:-:S07]  /*02d0*/  UIADD3.X UR5, UPT, UPT, URZ, UR5, URZ, UP0, !UPT ;  /* 0x00000005ff057290 */ /* 0x000fce00087fe4ff */
[----:B------:R3:W-:Y:S02]  /*02e0*/  UTMACCTL.PF [UR6] ;  /* 0x00000000060079b9 */ /* 0x0007e40008040000 */
[----:B------:R3:W-:Y:S02]  /*02f0*/  UTMACCTL.PF [UR4] ;  /* 0x00000000040079b9 */ /* 0x0007e40008040000 */
[----:B---3--:R-:W-:Y:S01]  /*0300*/  NOP ;  /* 0x0000000000007918 */ /* 0x008fe20000000000 */
.L_x_5:
[----:B------:R-:W-:Y:S05]  /*0310*/  BSYNC.RECONVERGENT B0 ;  /* 0x0000000000007941 */ /* 0x000fea0003800200 */
.L_x_4:
[----:B------:R-:W-:Y:S04]  /*0320*/  BSSY.RECONVERGENT B0, `(.L_x_6) ;  /* 0x000000a000007945 */ /* 0x000fe80003800200 */
        /* <DEDUP_REMOVED lines=9> */
.L_x_7:
[----:B------:R-:W-:Y:S05]  /*03c0*/  BSYNC.RECONVERGENT B0 ;  /* 0x0000000000007941 */ /* 0x000fea0003800200 */
.L_x_6:
[----:B------:R-:W3:Y:S01]  /*03d0*/  LDCU.64 UR4, c[0x0][0x888] ;  /* 0x00011100ff0477ac */ /* 0x000ee20008000a00 */
[----:B------:R-:W-:Y:S02]  /*03e0*/  UISETP.EQ.U32.AND UP1, UPT, UR8, URZ, UPT ;  /* 0x000000ff0800728c */ /* 0x000fe4000bf22070 */
[----:B------:R-:W-:Y:S02]  /*03f0*/  UPLOP3.LUT UP2, UPT, UPT, UPT, UPT, 0x80, 0x8 ;  /* 0x000000000008789c */ /* 0x000fe40003f4f070 */
[----:B---3--:R-:W-:-:S04]  /*0400*/  UISETP.NE.U32.AND UP0, UPT, UR4, URZ, UPT ;  /* 0x000000ff0400728c */ /* 0x008fc8000bf05070 */
[----:B------:R-:W-:-:S04]  /*0410*/  UISETP.NE.AND.EX UP0, UPT, UR5, URZ, UPT, UP0 ;  /* 0x000000ff0500728c */ /* 0x000fc8000bf05300 */
[----:B------:R-:W-:-:S04]  /*0420*/  UISETP.EQ.OR.EX UP3, UPT, UR9, URZ, !UP0, UP1 ;  /* 0x000000ff0900728c */ /* 0x000fc8000c762710 */
[----:B------:R-:W-:-:S05]  /*0430*/  UP2UR UR44, UPR, URZ, 0x8 ;  /* 0x00000008ff2c7883 */ /* 0x000fca0008000000 */
[----:B------:R-:W-:Y:S07]  /*0440*/  BRA.U !UP3, `(.L_x_8) ;  /* 0x000000010b207547 */ /* 0x000fee000b800000 */
[----:B------:R-:W-:Y:S01]  /*0450*/  UISETP.NE.U32.AND UP2, UPT, UR8, URZ, UPT ;  /* 0x000000ff0800728c */ /* 0x000fe2000bf45070 */
[----:B-----5:R-:W-:Y:S01]  /*0460*/  FSETP.NEU.AND P0, PT, R35, RZ, PT ;  /* 0x000000ff2300720b */ /* 0x020fe20003f0d000 */
[----:B------:R-:W-:Y:S02]  /*0470*/  USEL UR4, URZ, 0xffffffff, UP0 ;  /* 0xffffffffff047887 */ /* 0x000fe40008000000 */
[----:B------:R-:W-:-:S10]  /*0480*/  UISETP.NE.AND.EX UP2, UPT, UR9, URZ, UPT, UP2 ;  /* 0x000000ff0900728c */ /* 0x000fd4000bf45320 */
[----:B------:R-:W-:Y:S01]  /*0490*/  VOTEU.ANY UP1, P0 ;  /* 0x0000000000ff7886 */ /* 0x000fe20000020100 */
[----:B------:R-:W-:-:S04]  /*04a0*/  @!UP2 USEL UR4, URZ, 0xffffffff, UP1 ;  /* 0xffffffffff04a887 */ /* 0x000fc80008800000 */
[----:B------:R-:W-:-:S04]  /*04b0*/  ULOP3.LUT UR4, UR4, 0x1, URZ, 0xc0, !UPT ;  /* 0x0000000104047892 */ /* 0x000fc8000f8ec0ff */
[----:B------:R-:W-:-:S11]  /*04c0*/  UISETP.NE.U32.AND UP2, UPT, UR4, 0x1, UPT ;  /* 0x000000010400788c */ /* 0x000fd6000bf45070 */
.L_x_8:
[----:B-12---:R-:W1:Y:S01]  /*04d0*/  SHFL.IDX PT, R2, R69, RZ, 0x1f ;  /* 0x00001fff45027589 */ /* 0x006e6200000e0000 */
[----:B------:R-:W-:-:S04]  /*04e0*/  UISETP.NE.AND UP1, UPT, UR10, 0x2, UPT ;  /* 0x000000020a00788c */ /* 0x000fc8000bf25270 */
[----:B------:R-:W-:Y:S01]  /*04f0*/  USEL UR21, URZ, 0x1, UP1 ;  /* 0x00000001ff157887 */ /* 0x000fe20008800000 */
[----:B-1----:R-:W-:-:S13]  /*0500*/  ISETP.NE.AND P0, PT, R2, RZ, PT ;  /* 0x000000ff0200720c */ /* 0x002fda0003f05270 */
[----:B------:R-:W-:Y:S05]  /*0510*/  @P0 BRA `(.L_x_9) ;  /* 0x0000000000380947 */ /* 0x000fea0003800000 */
[----:B------:R-:W1:Y:S01]  /*0520*/  S2UR UR4, SR_CgaCtaId ;  /* 0x00000000000479c3 */ /* 0x000e620000008800 */
[----:B------:R-:W-:Y:S01]  /*0530*/  UMOV UR5, 0x400 ;  /* 0x0000040000057882 */ /* 0x000fe20000000000 */
[----:B------:R-:W-:Y:S01]  /*0540*/  UMOV UR6, 0x1 ;  /* 0x0000000100067882 */ /* 0x000fe20000000000 */
[----:B------:R-:W-:Y:S01]  /*0550*/  ELECT P0, URZ, PT ;  /* 0x0000000000ff782f */ /* 0x000fe20003800000 */
[----:B------:R-:W-:-:S04]  /*0560*/  UIADD3 UR6, UPT, UPT, -UR6, 0x100000, URZ ;  /* 0x0010000006067890 */ /* 0x000fc8000fffe1ff */
[----:B------:R-:W-:Y:S02]  /*0570*/  USHF.L.U32 UR7, UR6, 0xb, URZ ;  /* 0x0000000b06077899 */ /* 0x000fe400080006ff */
[----:B------:R-:W-:Y:S02]  /*0580*/  USHF.L.U32 UR6, UR6, 0x1, URZ ;  /* 0x0000000106067899 */ /* 0x000fe400080006ff */
[----:B-1----:R-:W-:Y:S01]  /*0590*/  ULEA UR4, UR4, UR5, 0x18 ;  /* 0x0000000504047291 */ /* 0x002fe2000f8ec0ff */
[----:B------:R-:W1:Y:S11]  /*05a0*/  FENCE.VIEW.ASYNC.S ;  /* 0x00000000000073c6 */ /* 0x000e760000000000 */
[----:B-1----:R1:W2:Y:S01]  /*05b0*/  SYNCS.EXCH.64 URZ, [UR4], UR6 ;  /* 0x0000000604ff75b2 */ /* 0x0022a20008000100 */
[----:B------:R1:W3:Y:S01]  /*05c0*/  SYNCS.EXCH.64 URZ, [UR4+0x10], UR6 ;  /* 0x0000100604ff75b2 */ /* 0x0002e20008000100 */
[----:B------:R1:W4:Y:S01]  /*05d0*/  SYNCS.EXCH.64 URZ, [UR4+0x8], UR6 ;  /* 0x0000080604ff75b2 */ /* 0x0003220008000100 */
[----:B------:R1:W1:Y:S01]  /*05e0*/  SYNCS.EXCH.64 URZ, [UR4+0x18], UR6 ;  /* 0x0000180604ff75b2 */ /* 0x0002620008000100 */
[----:B------:R-:W-:Y:S01]  /*05f0*/  NOP ;  /* 0x0000000000007918 */ /* 0x000fe20000000000 */
.L_x_9:
[----:B------:R-:W2:Y:S01]  /*0600*/  SHFL.IDX PT, R2, R69, RZ, 0x1f ;  /* 0x00001fff45027589 */ /* 0x000ea200000e0000 */
[----:B------:R-:W-:Y:S01]  /*0610*/  NOP ;  /* 0x0000000000007918 */ /* 0x000fe20000000000 */
[----:B--2---:R-:W-:-:S13]  /*0620*/  ISETP.NE.AND P0, PT, R2, 0x1, PT ;  /* 0x000000010200780c */ /* 0x004fda0003f05270 */
[----:B------:R-:W-:Y:S05]  /*0630*/  @P0 BRA `(.L_x_10) ;  /* 0x0000000000580947 */ /* 0x000fea0003800000 */
[----:B-1----:R-:W1:Y:S01]  /*0640*/  S2UR UR4, SR_CgaCtaId ;  /* 0x00000000000479c3 */ /* 0x002e620000008800 */
[----:B------:R-:W-:Y:S01]  /*0650*/  UMOV UR5, 0x400 ;  /* 0x0000040000057882 */ /* 0x000fe20000000000 */
[----:B------:R-:W-:Y:S01]  /*0660*/  UMOV UR8, 0x20 ;  /* 0x0000002000087882 */ /* 0x000fe20000000000 */
[----:B------:R-:W-:Y:S01]  /*0670*/  UMOV UR6, 0x80 ;  /* 0x0000008000067882 */ /* 0x000fe20000000000 */
[----:B------:R-:W-:-:S04]  /*0680*/  UIADD3 UR8, UPT, UPT, -UR8, 0x100000, URZ ;  /* 0x0010000008087890 */ /* 0x000fc8000fffe1ff */
[----:B------:R-:W-:Y:S02]  /*0690*/  USHF.L.U32 UR9, UR8, 0xb, URZ ;  /* 0x0000000b08097899 */ /* 0x000fe400080006ff */
[----:B------:R-:W-:Y:S02]  /*06a0*/  USHF.L.U32 UR8, UR8, 0x1, URZ ;  /* 0x0000000108087899 */ /* 0x000fe400080006ff */
[----:B------:R-:W-:-:S04]  /*06b0*/  UIADD3 UR6, UPT, UPT, -UR6, 0x100000, URZ ;  /* 0x0010000006067890 */ /* 0x000fc8000fffe1ff */
[----:B------:R-:W-:Y:S02]  /*06c0*/  USHF.L.U32 UR7, UR6, 0xb, URZ ;  /* 0x0000000b06077899 */ /* 0x000fe400080006ff */
[----:B------:R-:W-:Y:S01]  /*06d0*/  USHF.L.U32 UR6, UR6, 0x1, URZ ;  /* 0x0000000106067899 */ /* 0x000fe200080006ff */
[----:B------:R-:W-:Y:S01]  /*06e0*/  ELECT P0, URZ, PT ;  /* 0x0000000000ff782f */ /* 0x000fe20003800000 */
[----:B-1----:R-:W-:Y:S01]  /*06f0*/  ULEA UR4, UR4, UR5, 0x18 ;  /* 0x0000000504047291 */ /* 0x002fe2000f8ec0ff */
[----:B------:R-:W1:Y:S11]  /*0700*/  FENCE.VIEW.ASYNC.S ;  /* 0x00000000000073c6 */ /* 0x000e760000000000 */
[----:B-1----:R2:W1:Y:S01]  /*0710*/  SYNCS.EXCH.64 URZ, [UR4+0x20], UR8 ;  /* 0x0000200804ff75b2 */ /* 0x0024620008000100 */
[----:B------:R2:W1:Y:S01]  /*0720*/  SYNCS.EXCH.64 URZ, [UR4+0x40], UR6 ;  /* 0x0000400604ff75b2 */ /* 0x0004620008000100 */
[----:B------:R2:W1:Y:S01]  /*0730*/  SYNCS.EXCH.64 URZ, [UR4+0x28], UR8 ;  /* 0x0000280804ff75b2 */ /* 0x0004620008000100 */
[----:B------:R2:W1:Y:S01]  /*0740*/  SYNCS.EXCH.64 URZ, [UR4+0x48], UR6 ;  /* 0x0000480604ff75b2 */ /* 0x0004620008000100 */
[----:B------:R2:W1:Y:S01]  /*0750*/  SYNCS.EXCH.64 URZ, [UR4+0x30], UR8 ;  /* 0x0000300804ff75b2 */ /* 0x0004620008000100 */
[----:B------:R2:W1:Y:S01]  /*0760*/  SYNCS.EXCH.64 URZ, [UR4+0x50], UR6 ;  /* 0x0000500604ff75b2 */ /* 0x0004620008000100 */
[----:B------:R2:W1:Y:S01]  /*0770*/  SYNCS.EXCH.64 URZ, [UR4+0x38], UR8 ;  /* 0x0000380804ff75b2 */ /* 0x0004620008000100 */
[----:B------:R2:W1:Y:S02]  /*0780*/  SYNCS.EXCH.64 URZ, [UR4+0x58], UR6 ;  /* 0x0000580604ff75b2 */ /* 0x0004640008000100 */
[----:B--2---:R-:W-:Y:S01]  /*0790*/  NOP ;  /* 0x0000000000007918 */ /* 0x004fe20000000000 */
.L_x_10:
[----:B------:R-:W2:Y:S01]  /*07a0*/  SHFL.IDX PT, R2, R69, RZ, 0x1f ;  /* 0x00001fff45027589 */ /* 0x000ea200000e0000 */
[----:B------:R-:W-:Y:S01]  /*07b0*/  NOP ;  /* 0x0000000000007918 */ /* 0x000fe20000000000 */
[----:B--2---:R-:W-:-:S13]  /*07c0*/  ISETP.NE.AND P0, PT, R2, 0x3, PT ;  /* 0x000000030200780c */ /* 0x004fda0003f05270 */
[----:B------:R-:W-:Y:S05]  /*07d0*/  @P0 BRA `(.L_x_11) ;  /* 0x0000000000300947 */ /* 0x000fea0003800000 */
[----:B-1----:R-:W1:Y:S01]  /*07e0*/  S2UR UR6, SR_CgaCtaId ;  /* 0x00000000000679c3 */ /* 0x002e620000008800 */
[----:B------:R-:W-:Y:S01]  /*07f0*/  UMOV UR4, 0x400 ;  /* 0x0000040000047882 */ /* 0x000fe20000000000 */
[----:B------:R-:W-:Y:S01]  /*0800*/  UMOV UR5, 0x20 ;  /* 0x0000002000057882 */ /* 0x000fe20000000000 */
[----:B------:R-:W-:Y:S01]  /*0810*/  ELECT P0, URZ, PT ;  /* 0x0000000000ff782f */ /* 0x000fe20003800000 */
[----:B-1----:R-:W-:Y:S02]  /*0820*/  ULEA UR6, UR6, UR4, 0x18 ;  /* 0x0000000406067291 */ /* 0x002fe4000f8ec0ff */
[----:B------:R-:W-:-:S04]  /*0830*/  UIADD3 UR4, UPT, UPT, -UR5, 0x100000, URZ ;  /* 0x0010000005047890 */ /* 0x000fc8000fffe1ff */
[----:B------:R-:W-:Y:S02]  /*0840*/  USHF.L.U32 UR5, UR4, 0xb, URZ ;  /* 0x0000000b04057899 */ /* 0x000fe400080006ff */
[----:B------:R-:W-:Y:S01]  /*0850*/  USHF.L.U32 UR4, UR4, 0x1, URZ ;  /* 0x0000000104047899 */ /* 0x000fe200080006ff */
[----:B------:R-:W1:Y:S11]  /*0860*/  FENCE.VIEW.ASYNC.S ;  /* 0x00000000000073c6 */ /* 0x000e760000000000 */
[----:B-1----:R2:W1:Y:S01]  /*0870*/  SYNCS.EXCH.64 URZ, [UR6+0x60], UR4 ;  /* 0x0000600406ff75b2 */ /* 0x0024620008000100 */
[----:B------:R2:W1:Y:S02]  /*0880*/  SYNCS.EXCH.64 URZ, [UR6+0x68], UR4 ;  /* 0x0000680406ff75b2 */ /* 0x0004640008000100 */
[----:B--2---:R-:W-:Y:S01]  /*0890*/  NOP ;  /* 0x0000000000007918 */ /* 0x004fe20000000000 */
.L_x_11:
[----:B------:R-:W2:Y:S01]  /*08a0*/  SHFL.IDX PT, R2, R69, RZ, 0x1f ;  /* 0x00001fff45027589 */ /* 0x000ea200000e0000 */
[----:B------:R-:W-:Y:S01]  /*08b0*/  NOP ;  /* 0x0000000000007918 */ /* 0x000fe20000000000 */
[----:B--2---:R-:W-:-:S13]  /*08c0*/  ISETP.NE.AND P0, PT, R2, 0x4, PT ;  /* 0x000000040200780c */ /* 0x004fda0003f05270 */
[----:B------:R-:W-:Y:S05]  /*08d0*/  @P0 BRA `(.L_x_12) ;  /* 0x00000000004c0947 */ /* 0x000fea0003800000 */
[----:B-1----:R-:W1:Y:S01]  /*08e0*/  S2UR UR6, SR_CgaCtaId ;  /* 0x00000000000679c3 */ /* 0x002e620000008800 */
[----:B------:R-:W-:Y:S01]  /*08f0*/  UMOV UR4, 0x100 ;  /* 0x0000010000047882 */ /* 0x000fe20000000000 */
[----:B------:R-:W-:Y:S01]  /*0900*/  UMOV UR5, 0x400 ;  /* 0x0000040000057882 */ /* 0x000fe20000000000 */
[----:B------:R-:W-:Y:S01]  /*0910*/  USEL UR4, UR4, 0xe0, UP2 ;  /* 0x000000e004047887 */ /* 0x000fe20009000000 */
[----:B------:R-:W-:Y:S01]  /*0920*/  UMOV UR8, 0x1 ;  /* 0x0000000100087882 */ /* 0x000fe20000000000 */
[----:B------:R-:W-:Y:S01]  /*0930*/  ELECT P0, URZ, PT ;  /* 0x0000000000ff782f */ /* 0x000fe20003800000 */
[----:B------:R-:W-:-:S04]  /*0940*/  UIADD3 UR8, UPT, UPT, -UR8, 0x100000, URZ ;  /* 0x0010000008087890 */ /* 0x000fc8000fffe1ff */
[----:B------:R-:W-:Y:S02]  /*0950*/  USHF.L.U32 UR9, UR8, 0xb, URZ ;  /* 0x0000000b08097899 */ /* 0x000fe400080006ff */
[----:B------:R-:W-:Y:S02]  /*0960*/  USHF.L.U32 UR8, UR8, 0x1, URZ ;  /* 0x0000000108087899 */ /* 0x000fe400080006ff */
[----:B-1----:R-:W-:Y:S02]  /*0970*/  ULEA UR6, UR6, UR5, 0x18 ;  /* 0x0000000506067291 */ /* 0x002fe4000f8ec0ff */
[----:B------:R-:W-:-:S04]  /*0980*/  UIADD3 UR4, UPT, UPT, -UR4, 0x100000, URZ ;  /* 0x0010000004047890 */ /* 0x000fc8000fffe1ff */
[----:B------:R-:W-:Y:S02]  /*0990*/  USHF.L.U32 UR5, UR4, 0xb, URZ ;  /* 0x0000000b04057899 */ /* 0x000fe400080006ff */
[----:B------:R-:W-:Y:S01]  /*09a0*/  USHF.L.U32 UR4, UR4, 0x1, URZ ;  /* 0x0000000104047899 */ /* 0x000fe200080006ff */
[----:B------:R-:W1:Y:S03]  /*09b0*/  FENCE.VIEW.ASYNC.S ;  /* 0x00000000000073c6 */ /* 0x000e660000000000 */
[----:B-1----:R2:W1:Y:S08]  /*09c0*/  SYNCS.EXCH.64 URZ, [UR6+0x70], UR8 ;  /* 0x0000700806ff75b2 */ /* 0x0024700008000100 */
[----:B------:R2:W1:Y:S01]  /*09d0*/  SYNCS.EXCH.64 URZ, [UR6+0x80], UR4 ;  /* 0x0000800406ff75b2 */ /* 0x0004620008000100 */
[----:B------:R2:W1:Y:S01]  /*09e0*/  SYNCS.EXCH.64 URZ, [UR6+0x78], UR8 ;  /* 0x0000780806ff75b2 */ /* 0x0004620008000100 */
[----:B------:R2:W1:Y:S02]  /*09f0*/  SYNCS.EXCH.64 URZ, [UR6+0x88], UR4 ;  /* 0x0000880406ff75b2 */ /* 0x0004640008000100 */
[----:B--2---:R-:W-:Y:S01]  /*0a00*/  NOP ;  /* 0x0000000000007918 */ /* 0x004fe20000000000 */
.L_x_12:
        /* <DEDUP_REMOVED lines=26> */
.L_x_13:
        /* <DEDUP_REMOVED lines=13> */
[----:B-1----:R2:W1:Y:S01]  /*0c80*/  SYNCS.EXCH.64 URZ, [UR4+0xd0], UR6 ;  /* 0x0000d00604ff75b2 */ /* 0x0024620008000100 */
[----:B------:R2:W1:Y:S01]  /*0c90*/  SYNCS.EXCH.64 URZ, [UR4+0xe0], UR6 ;  /* 0x0000e00604ff75b2 */ /* 0x0004620008000100 */
[----:B------:R2:W1:Y:S01]  /*0ca0*/  SYNCS.EXCH.64 URZ, [UR4+0xd8], UR6 ;  /* 0x0000d80604ff75b2 */ /* 0x0004620008000100 */
[----:B------:R2:W1:Y:S02]  /*0cb0*/  SYNCS.EXCH.64 URZ, [UR4+0xe8], UR6 ;  /* 0x0000e80604ff75b2 */ /* 0x0004640008000100 */
[----:B--2---:R-:W-:Y:S01]  /*0cc0*/  NOP ;  /* 0x0000000000007918 */ /* 0x004fe20000000000 */
.L_x_14:
[----:B------:R-:W2:Y:S01]  /*0cd0*/  S2UR UR5, SR_CTAID.X ;  /* 0x00000000000579c3 */ /* 0x000ea20000002500 */
[----:B------:R-:W-:-:S05]  /*0ce0*/  CS2R.32 R65, SR_CgaSize ;  /* 0x0000000000417805 */ /* 0x000fca0000008a00 */
[----:B------:R-:W-:-:S05]  /*0cf0*/  IMAD R65, R65, -0xa0, RZ ;  /* 0xffffff6041417824 */ /* 0x000fca00078e02ff */
[----:B-1----:R-:W-:-:S14]  /*0d00*/  R2UR UR7, R65 ;  /* 0x00000000410772ca */ /* 0x002fdc00000e0000 */
[----:B------:R-:W1:Y:S01]  /*0d10*/  LDCU UR7, c[0x0][UR7+0x2b0] ;  /* 0x00005600070777ac */ /* 0x000e620008000800 */
[----:B------:R-:W-:Y:S01]  /*0d20*/  NOP ;  /* 0x0000000000007918 */ /* 0x000fe20000000000 */
[----:B------:R-:W-:-:S05]  /*0d30*/  CS2R.32 R65, SR_CgaSize ;  /* 0x0000000000417805 */ /* 0x000fca0000008a00 */
[----:B------:R-:W-:-:S05]  /*0d40*/  IMAD R65, R65, -0xa0, RZ ;  /* 0xffffff6041417824 */ /* 0x000fca00078e02ff */
[----:B------:R-:W-:-:S14]  /*0d50*/  R2UR UR6, R65 ;  /* 0x00000000410672ca */ /* 0x000fdc00000e0000 */
[----:B------:R-:W3:Y:S01]  /*0d60*/  LDCU UR6, c[0x0][UR6+0x2b4] ;  /* 0x00005680060677ac */ /* 0x000ee20008000800 */
[----:B------:R-:W4:Y:S08]  /*0d70*/  S2UR UR4, SR_CTAID.Y ;  /* 0x00000000000479c3 */ /* 0x000f300000002600 */
[----:B------:R-:W3:Y:S01]  /*0d80*/  LDC R10, c[0x0][0xb24] ;  /* 0x0002c900ff0a7b82 */ /* 0x000ee20000000800 */
[----:B--2---:R-:W-:-:S02]  /*0d90*/  I2FP.F32.U32 R63, UR5 ;  /* 0x00000005003f7c45 */ /* 0x004fc40008201000 */
[----:B------:R-:W-:-:S05]  /*0da0*/  CS2R.32 R3, SR_CgaSize ;  /* 0x0000000000037805 */ /* 0x000fca0000008a00 */
[----:B------:R-:W-:-:S06]  /*0db0*/  IMAD R3, R3, -0xa0, RZ ;  /* 0xffffff6003037824 */ /* 0x000fcc00078e02ff */
[----:B------:R-:W2:Y:S01]  /*0dc0*/  LDC R3, c[0x0][R3+0x2a0] ;  /* 0x0000a80003037b82 */ /* 0x000ea20000000800 */
[----:B------:R-:W-:Y:S01]  /*0dd0*/  MOV R15, UR5 ;  /* 0x00000005000f7c02 */ /* 0x000fe20008000f00 */
[----:B-1----:R-:W-:Y:S01]  /*0de0*/  FMUL R63, R63, UR7 ;  /* 0x000000073f3f7c20 */ /* 0x002fe20008400000 */
[----:B----4-:R-:W-:Y:S02]  /*0df0*/  I2FP.F32.U32 R62, UR4 ;  /* 0x00000004003e7c45 */ /* 0x010fe40008201000 */
[----:B------:R-:W-:-:S05]  /*0e00*/  CS2R.32 R2, SR_CgaSize ;  /* 0x0000000000027805 */ /* 0x000fca0000008a00 */
[----:B------:R-:W-:-:S06]  /*0e10*/  IMAD R2, R2, -0xa0, RZ ;  /* 0xffffff6002027824 */ /* 0x000fcc00078e02ff */
[----:B------:R-:W1:Y:S01]  /*0e20*/  LDC R2, c[0x0][R2+0x2a4] ;  /* 0x0000a90002027b82 */ /* 0x000e620000000800 */
[----:B------:R-:W-:Y:S01]  /*0e30*/  IMAD.U32 R14, RZ, RZ, UR4 ;  /* 0x00000004ff0e7e24 */ /* 0x000fe2000f8e00ff */
[----:B------:R-:W4:Y:S01]  /*0e40*/  F2I.U32.TRUNC.NTZ R63, R63 ;  /* 0x0000003f003f7305 */ /* 0x000f22000020f000 */
[----:B---3--:R-:W-:-:S05]  /*0e50*/  FMUL R62, R62, UR6 ;  /* 0x000000063e3e7c20 */ /* 0x008fca0008400000 */
[----:B------:R-:W-:Y:S01]  /*0e60*/  BAR.SYNC.DEFER_BLOCKING 0x0 ;  /* 0x0000000000007b1d */ /* 0x000fe20000010000 */
[----:B------:R-:W-:-:S07]  /*0e70*/  ISETP.GE.AND P0, PT, R10, 0x1, PT ;  /* 0x000000010a00780c */ /* 0x000fce0003f06270 */
[----:B------:R-:W3:Y:S01]  /*0e80*/  S2UR UR6, SR_CTAID.Z ;  /* 0x00000000000679c3 */ /* 0x000ee20000002700 */
[----:B------:R-:W1:Y:S01]  /*0e90*/  F2I.U32.TRUNC.NTZ R62, R62 ;  /* 0x0000003e003e7305 */ /* 0x000e62000020f000 */
[----:B----4-:R-:W-:-:S05]  /*0ea0*/  IADD3 R63, PT, PT, -R63, RZ, RZ ;  /* 0x000000ff3f3f7210 */ /* 0x010fca0007ffe1ff */
[----:B--2---:R-:W-:Y:S01]  /*0eb0*/  IMAD R63, R3, R63, UR5 ;  /* 0x00000005033f7e24 */ /* 0x004fe2000f8e023f */
[----:B-1----:R-:W-:-:S05]  /*0ec0*/  IADD3 R62, PT, PT, -R62, RZ, RZ ;  /* 0x000000ff3e3e7210 */ /* 0x002fca0007ffe1ff */
[----:B------:R-:W-:Y:S02]  /*0ed0*/  IMAD R62, R2, R62, UR4 ;  /* 0x00000004023e7e24 */ /* 0x000fe4000f8e023e */
[----:B---3--:R-:W-:Y:S01]  /*0ee0*/  IMAD.U32 R65, RZ, RZ, UR6 ;  /* 0x00000006ff417e24 */ /* 0x008fe2000f8e00ff */
[----:B------:R-:W-:Y:S06]  /*0ef0*/  @!P0 BRA `(.L_x_15) ;  /* 0x0000000000b88947 */ /* 0x000fec0003800000 */
[----:B------:R-:W1:Y:S01]  /*0f00*/  LDC.64 R4, c[0x0][0xb18] ;  /* 0x0002c600ff047b82 */ /* 0x000e620000000a00 */
[----:B------:R-:W-:-:S07]  /*0f10*/  ISETP.NE.AND P0, PT, R10, 0x1, PT ;  /* 0x000000010a00780c */ /* 0x000fce0003f05270 */
[----:B------:R-:W2:Y:S08]  /*0f20*/  LDC R9, c[0x0][0xb0c] ;  /* 0x0002c300ff097b82 */ /* 0x000eb00000000800 */
[----:B------:R-:W3:Y:S08]  /*0f30*/  LDC R12, c[0x0][0x370] ;  /* 0x0000dc00ff0c7b82 */ /* 0x000ef00000000800 */
[----:B------:R-:W4:Y:S01]  /*0f40*/  LDC R11, c[0x0][0x374] ;  /* 0x0000dd00ff0b7b82 */ /* 0x000f220000000800 */
[----:B-1----:R-:W-:-:S07]  /*0f50*/  ISETP.NE.AND P1, PT, R4, 0x1, PT ;  /* 0x000000010400780c */ /* 0x002fce0003f25270 */
[----:B------:R-:W3:Y:S01]  /*0f60*/  LDC.64 R6, c[0x0][0xb10] ;  /* 0x0002c400ff067b82 */ /* 0x000ee20000000a00 */
[----:B--2---:R-:W-:-:S07]  /*0f70*/  ISETP.NE.AND P2, PT, R9, 0x1, PT ;  /* 0x000000010900780c */ /* 0x004fce0003f45270 */
[----:B------:R-:W1:Y:S08]  /*0f80*/  LDC R8, c[0x0][0xb20] ;  /* 0x0002c800ff087b82 */ /* 0x000e700000000800 */
[----:B------:R-:W2:Y:S01]  /*0f90*/  LDC.64 R2, c[0x0][0xb28] ;  /* 0x0002ca00ff027b82 */ /* 0x000ea20000000a00 */
[----:B----4-:R-:W-:-:S04]  /*0fa0*/  IMAD.HI.U32 R13, R11, R5, RZ ;  /* 0x000000050b0d7227 */ /* 0x010fc800078e00ff */
[----:B------:R-:W-:-:S04]  /*0fb0*/  IMAD.HI.U32 R5, R14, R5, RZ ;  /* 0x000000050e057227 */ /* 0x000fc800078e00ff */
[----:B---3--:R-:W-:-:S05]  /*0fc0*/  IMAD.HI.U32 R16, R12, R6, RZ ;  /* 0x000000060c107227 */ /* 0x008fca00078e00ff */
[-C--:B------:R-:W-:Y:S01]  /*0fd0*/  @P2 SHF.R.U32.HI R12, RZ, R7.reuse, R16 ;  /* 0x00000007ff0c2219 */ /* 0x080fe20000011610 */
[----:B------:R-:W-:Y:S01]  /*0fe0*/  IMAD.HI.U32 R16, R15, R6, RZ ;  /* 0x000000060f107227 */ /* 0x000fe200078e00ff */
[-C--:B-1----:R-:W-:Y:S02]  /*0ff0*/  @P1 SHF.R.U32.HI R11, RZ, R8.reuse, R13 ;  /* 0x00000008ff0b1219 */ /* 0x082fe4000001160d */
[----:B------:R-:W-:Y:S02]  /*1000*/  SHF.R.U32.HI R5, RZ, R8, R5 ;  /* 0x00000008ff057219 */ /* 0x000fe40000011605 */
[----:B------:R-:W-:Y:S02]  /*1010*/  SHF.R.U32.HI R16, RZ, R7, R16 ;  /* 0x00000007ff107219 */ /* 0x000fe40000011610 */
[----:B------:R-:W-:Y:S01]  /*1020*/  SEL R5, R14, R5, !P1 ;  /* 0x000000050e057207 */ /* 0x000fe20004800000 */
[----:B--2---:R-:W-:Y:S01]  /*1030*/  IMAD.HI.U32 R13, R11, R2, RZ ;  /* 0x000000020b0d7227 */ /* 0x004fe200078e00ff */
[----:B------:R-:W-:-:S03]  /*1040*/  SEL R16, R15, R16, !P2 ;  /* 0x000000100f107207 */ /* 0x000fc60005000000 */
[----:B------:R-:W-:Y:S01]  /*1050*/  IMAD.HI.U32 R6, R12, R2, RZ ;  /* 0x000000020c067227 */ /* 0x000fe200078e00ff */
[----:B------:R-:W-:-:S04]  /*1060*/  @P0 SHF.R.U32.HI R11, RZ, R3, R13 ;  /* 0x00000003ff0b0219 */ /* 0x000fc8000001160d */
[----:B------:R-:W-:Y:S01]  /*1070*/  @P0 SHF.R.U32.HI R12, RZ, R3, R6 ;  /* 0x00000003ff0c0219 */ /* 0x000fe20000011606 */
[----:B------:R-:W-:-:S04]  /*1080*/  IMAD R11, R11, R10, RZ ;  /* 0x0000000a0b0b7224 */ /* 0x000fc800078e02ff */
[----:B------:R-:W-:Y:S01]  /*1090*/  IMAD R6, R12, R10, RZ ;  /* 0x0000000a0c067224 */ /* 0x000fe200078e02ff */
[----:B------:R-:W-:-:S04]  /*10a0*/  ISETP.GE.AND P1, PT, R5, R11, PT ;  /* 0x0000000b0500720c */ /* 0x000fc80003f26270 */
[----:B------:R-:W-:Y:S01]  /*10b0*/  ISETP.GE.OR P1, PT, R16, R6, P1 ;  /* 0x000000061000720c */ /* 0x000fe20000f26670 */
[----:B------:R-:W-:-:S05]  /*10c0*/  IMAD.HI.U32 R6, R5, R2, RZ ;  /* 0x0000000205067227 */ /* 0x000fca00078e00ff */
[----:B------:R-:W-:-:S04]  /*10d0*/  SHF.R.U32.HI R6, RZ, R3, R6 ;  /* 0x00000003ff067219 */ /* 0x000fc80000011606 */
[----:B------:R-:W-:-:S03]  /*10e0*/  SEL R6, R5, R6, !P0 ;  /* 0x0000000605067207 */ /* 0x000fc60004000000 */
[----:B------:R-:W-:Y:S01]  /*10f0*/  @!P1 IMAD.HI.U32 R7, R16, R2, RZ ;  /* 0x0000000210079227 */ /* 0x000fe200078e00ff */
[----:B------:R-:W-:-:S04]  /*1100*/  IADD3 R2, PT, PT, -R6, RZ, RZ ;  /* 0x000000ff06027210 */ /* 0x000fc80007ffe1ff */
[----:B------:R-:W-:Y:S01]  /*1110*/  @!P1 SHF.R.U32.HI R3, RZ, R3, R7 ;  /* 0x00000003ff039219 */ /* 0x000fe20000011607 */
[----:B------:R-:W-:Y:S01]  /*1120*/  IMAD R2, R10, R2, R5 ;  /* 0x000000020a027224 */ /* 0x000fe200078e0205 */
[----:B------:R-:W-:Y:S02]  /*1130*/  IADD3 R7, PT, PT, -R5, RZ, RZ ;  /* 0x000000ff05077210 */ /* 0x000fe40007ffe1ff */
[----:B------:R-:W-:-:S03]  /*1140*/  @!P1 SEL R3, R16, R3, !P0 ;  /* 0x0000000310039207 */ /* 0x000fc60004000000 */
[----:B------:R-:W-:Y:S02]  /*1150*/  IMAD R7, R4, R7, R14 ;  /* 0x0000000704077224 */ /* 0x000fe400078e020e */
[--C-:B------:R-:W-:Y:S02]  /*1160*/  @!P1 IMAD.IADD R6, R6, 0x1, -R3.reuse ;  /* 0x0000000106069824 */ /* 0x100fe400078e0a03 */
[----:B------:R-:W-:Y:S01]  /*1170*/  @!P1 IMAD R3, R2, R12, R3 ;  /* 0x0000000c02039224 */ /* 0x000fe200078e0203 */
[----:B------:R-:W-:Y:S01]  /*1180*/  IADD3 R2, PT, PT, -R16, RZ, RZ ;  /* 0x000000ff10027210 */ /* 0x000fe20007ffe1ff */
[----:B------:R-:W-:Y:S02]  /*1190*/  @!P1 IMAD R5, R6, R10, R16 ;  /* 0x0000000a06059224 */ /* 0x000fe400078e0210 */
[----:B------:R-:W-:Y:S02]  /*11a0*/  @!P1 IMAD.MOV.U32 R16, RZ, RZ, R3 ;  /* 0x000000ffff109224 */ /* 0x000fe400078e0003 */
[----:B------:R-:W-:-:S02]  /*11b0*/  IMAD R2, R9, R2, R15 ;  /* 0x0000000209027224 */ /* 0x000fc400078e020f */
[----:B------:R-:W-:Y:S02]  /*11c0*/  IMAD R14, R5, R4, R7 ;  /* 0x00000004050e7224 */ /* 0x000fe400078e0207 */
[----:B------:R-:W-:Y:S02]  /*11d0*/  IMAD R15, R16, R9, R2 ;  /* 0x00000009100f7224 */ /* 0x000fe400078e0202 */
.L_x_15:
[----:B------:R-:W1:Y:S01]  /*11e0*/  LDCU UR4, c[0x0][0xb30] ;  /* 0x00016600ff0477ac */ /* 0x000e620008000800 */
[----:B------:R-:W2:Y:S08]  /*11f0*/  S2UR UR45, SR_CgaCtaId ;  /* 0x00000000002d79c3 */ /* 0x000eb00000008800 */
[----:B------:R-:W3:Y:S01]  /*1200*/  LDC R26, c[0x0][0xb24] ;  /* 0x0002c900ff1a7b82 */ /* 0x000ee20000000800 */
[----:B-1----:R-:W-:-:S09]  /*1210*/  UISETP.NE.AND UP1, UPT, UR4, 0x1, UPT ;  /* 0x000000010400788c */ /* 0x002fd2000bf25270 */
[----:B--2---:R-:W-:Y:S05]  /*1220*/  BRA.U UP1, `(.L_x_16) ;  /* 0x0000000101407547 */ /* 0x004fea000b800000 */
[----:B------:R-:W1:Y:S08]  /*1230*/  LDC.64 R4, c[0x0][0xb10] ;  /* 0x0002c400ff047b82 */ /* 0x000e700000000a00 */
[----:B------:R-:W2:Y:S08]  /*1240*/  LDC.64 R2, c[0x0][0xb18] ;  /* 0x0002c600ff027b82 */ /* 0x000eb00000000a00 */
[----:B------:R-:W4:Y:S08]  /*1250*/  LDC R6, c[0x0][0xb20] ;  /* 0x0002c800ff067b82 */ /* 0x000f300000000800 */
[----:B------:R-:W3:Y:S01]  /*1260*/  LDC R7, c[0x0][0xb0c] ;  /* 0x0002c300ff077b82 */ /* 0x000ee20000000800 */
[----:B-1----:R-:W-:-:S05]  /*1270*/  IMAD.HI.U32 R4, R15, R4, RZ ;  /* 0x000000040f047227 */ /* 0x002fca00078e00ff */
[----:B------:R-:W-:Y:S01]  /*1280*/  SHF.R.U32.HI R4, RZ, R5, R4 ;  /* 0x00000005ff047219 */ /* 0x000fe20000011604 */
[----:B--2---:R-:W-:Y:S01]  /*1290*/  IMAD.HI.U32 R3, R14, R3, RZ ;  /* 0x000000030e037227 */ /* 0x004fe200078e00ff */
[----:B------:R-:W-:-:S04]  /*12a0*/  ISETP.NE.AND P0, PT, R2, 0x1, PT ;  /* 0x000000010200780c */ /* 0x000fc80003f05270 */
[----:B----4-:R-:W-:-:S04]  /*12b0*/  SHF.R.U32.HI R3, RZ, R6, R3 ;  /* 0x00000006ff037219 */ /* 0x010fc80000011603 */
[----:B------:R-:W-:Y:S02]  /*12c0*/  SEL R3, R14, R3, !P0 ;  /* 0x000000030e037207 */ /* 0x000fe40004000000 */
[----:B---3--:R-:W-:-:S04]  /*12d0*/  ISETP.NE.AND P1, PT, R7, 0x1, PT ;  /* 0x000000010700780c */ /* 0x008fc80003f25270 */
[----:B------:R-:W-:-:S05]  /*12e0*/  SEL R4, R15, R4, !P1 ;  /* 0x000000040f047207 */ /* 0x000fca0004800000 */
[----:B------:R-:W-:Y:S02]  /*12f0*/  IMAD.IADD R5, R3, 0x1, -R4 ;  /* 0x0000000103057824 */ /* 0x000fe400078e0a04 */
[----:B------:R-:W-:Y:S02]  /*1300*/  IMAD.IADD R3, R4, 0x1, -R3 ;  /* 0x0000000104037824 */ /* 0x000fe400078e0a03 */
[----:B------:R-:W-:Y:S02]  /*1310*/  IMAD R15, R5, R7, R15 ;  /* 0x00000007050f7224 */ /* 0x000fe400078e020f */
[----:B------:R-:W-:-:S07]  /*1320*/  IMAD R14, R3, R2, R14 ;  /* 0x00000002030e7224 */ /* 0x000fce00078e020e */
.L_x_16:
[----:B------:R-:W-:Y:S01]  /*1330*/  BAR.SYNC.DEFER_BLOCKING 0x0 ;  /* 0x0000000000007b1d */ /* 0x000fe20000010000 */
[----:B------:R-:W-:Y:S01]  /*1340*/  UISETP.NE.AND UP1, UPT, UR10, 0x2, UPT ;  /* 0x000000020a00788c */ /* 0x000fe2000bf25270 */
[----:B------:R-:W-:Y:S02]  /*1350*/  ISETP.NE.OR P5, PT, R0, 0x2, !P5 ;  /* 0x000000020000780c */ /* 0x000fe40006fa5670 */
[----:B------:R-:W-:-:S06]  /*1360*/  LOP3.LUT R2, R78, 0x1f, RZ, 0xc0, !PT ;  /* 0x0000001f4e027812 */ /* 0x000fcc00078ec0ff */
[----:B------:R-:W-:Y:S05]  /*1370*/  BRA.U UP1, `(.L_x_17) ;  /* 0x0000001501887547 */ /* 0x000fea000b800000 */
[----:B------:R-:W1:Y:S01]  /*1380*/  LDCU UR6, c[0x0][0x38c] ;  /* 0x00007180ff0677ac */ /* 0x000e620008000800 */
[----:B------:R-:W2:Y:S01]  /*1390*/  LDC R8, c[0x0][0x370] ;  /* 0x0000dc00ff087b82 */ /* 0x000ea20000000800 */
[----:B------:R-:W-:Y:S01]  /*13a0*/  PLOP3.LUT P1, PT, PT, PT, UP2, 0x80, 0x8 ;  /* 0x000000000008781c */ /* 0x000fe20003f2f028 */
[----:B------:R-:W-:Y:S01]  /*13b0*/  IMAD.MOV.U32 R17, RZ, RZ, 0x1 ;  /* 0x00000001ff117424 */ /* 0x000fe200078e00ff */
[----:B------:R-:W-:Y:S01]  /*13c0*/  ISETP.EQ.OR P4, PT, R2, RZ, P5 ;  /* 0x000000ff0200720c */ /* 0x000fe20002f82670 */
[----:B------:R-:W-:Y:S01]  /*13d0*/  IMAD.MOV.U32 R16, RZ, RZ, RZ ;  /* 0x000000ffff107224 */ /* 0x000fe200078e00ff */
[----:B------:R-:W-:Y:S02]  /*13e0*/  PLOP3.LUT P1, PT, P1, PT, PT, 0x8, 0x80 ;  /* 0x000000000080781c */ /* 0x000fe40000f2e170 */
[----:B------:R-:W-:Y:S01]  /*13f0*/  CS2R R12, SRZ ;  /* 0x00000000000c7805 */ /* 0x000fe2000001ff00 */
[----:B------:R-:W-:Y:S01]  /*1400*/  IMAD.MOV.U32 R11, RZ, RZ, 0x1 ;  /* 0x00000001ff0b7424 */ /* 0x000fe200078e00ff */
[----:B------:R-:W4:Y:S01]  /*1410*/  LDC R0, c[0x0][0x374] ;  /* 0x0000dd00ff007b82 */ /* 0x000f220000000800 */
[----:B------:R-:W2:Y:S01]  /*1420*/  LDCU.64 UR38, c[0x0][0x348] ;  /* 0x00006900ff2677ac */ /* 0x000ea20008000a00 */
[----:B------:R-:W-:Y:S01]  /*1430*/  UMOV UR22, URZ ;  /* 0x000000ff00167c82 */ /* 0x000fe20008000000 */
[----:B-1----:R-:W-:-:S02]  /*1440*/  UIADD3 UR5, UPT, UPT, UR6, 0x7f, URZ ;  /* 0x0000007f06057890 */ /* 0x002fc4000fffe0ff */
[----:B------:R-:W-:Y:S02]  /*1450*/  UIADD3 UR47, UPT, UPT, UR6, 0xfe, URZ ;  /* 0x000000fe062f7890 */ /* 0x000fe4000fffe0ff */
[----:B------:R-:W-:-:S04]  /*1460*/  USHF.R.S32.HI UR4, URZ, 0x1f, UR5 ;  /* 0x0000001fff047899 */ /* 0x000fc80008011405 */
[----:B------:R-:W-:-:S04]  /*1470*/  ULEA.HI UR4, UR4, UR5, URZ, 0x7 ;  /* 0x0000000504047291 */ /* 0x000fc8000f8f38ff */
[----:B------:R-:W-:Y:S02]  /*1480*/  USHF.R.S32.HI UR37, URZ, 0x7, UR4 ;  /* 0x00000007ff257899 */ /* 0x000fe40008011404 */
[----:B------:R-:W-:Y:S02]  /*1490*/  UIADD3 UR4, UPT, UPT, UR6, -0x1, URZ ;  /* 0xffffffff06047890 */ /* 0x000fe4000fffe0ff */
[----:B------:R-:W-:Y:S02]  /*14a0*/  UISETP.LT.U32.AND UP0, UPT, UR37, 0x2, UPT ;  /* 0x000000022500788c */ /* 0x000fe4000bf01070 */
[----:B------:R-:W-:Y:S02]  /*14b0*/  UISETP.GE.U32.AND UP1, UPT, UR4, -0xff, UPT ;  /* 0xffffff010400788c */ /* 0x000fe4000bf26070 */
[----:B------:R-:W-:-:S04]  /*14c0*/  USEL UR29, UR37, 0x2, UP0 ;  /* 0x00000002251d7887 */ /* 0x000fc80008000000 */
[----:B------:R-:W-:Y:S02]  /*14d0*/  UIADD3 UR23, UPT, UPT, UR29, -0x1, URZ ;  /* 0xffffffff1d177890 */ /* 0x000fe4000fffe0ff */
[----:B------:R-:W-:-:S03]  /*14e0*/  UIADD3 UR46, UPT, UPT, UR37, -UR29, URZ ;  /* 0x8000001d252e7290 */ /* 0x000fc6000fffe0ff */
[----:B------:R-:W-:-:S04]  /*14f0*/  @UP1 UIADD3 UR23, UPT, UPT, UR29, URZ, URZ ;  /* 0x000000ff1d171290 */ /* 0x000fc8000fffe0ff */
[----:B--2---:R-:W-:-:S12]  /*1500*/  UIADD3 UR23, UPT, UPT, UR23, 0x1, URZ ;  /* 0x0000000117177890 */ /* 0x004fd8000fffe0ff */
.L_x_39:
[----:B------:R-:W-:Y:S01]  /*1510*/  UISETP.NE.AND UP0, UPT, UR45, URZ, UPT ;  /* 0x000000ff2d00728c */ /* 0x000fe2000bf05270 */
[----:B------:R-:W1:Y:S08]  /*1520*/  S2UR UR45, SR_CgaCtaId ;  /* 0x00000000002d79c3 */ /* 0x000e700000008800 */
[----:B------:R-:W-:Y:S05]  /*1530*/  BRA.U UP0, `(.L_x_18) ;  /* 0x0000000100347547 */ /* 0x000fea000b800000 */
[----:B------:R-:W2:Y:S01]  /*1540*/  S2R R2, SR_CgaCtaId ;  /* 0x0000000000027919 */ /* 0x000ea20000008800 */
[----:B------:R-:W-:-:S04]  /*1550*/  MOV R3, 0x400 ;  /* 0x0000040000037802 */ /* 0x000fc80000000f00 */
[----:B--2---:R-:W-:Y:S02]  /*1560*/  LEA R2, R2, R3, 0x18 ;  /* 0x0000000302027211 */ /* 0x004fe400078ec0ff */
[----:B------:R-:W-:-:S03]  /*1570*/  SHF.L.U32 R3, R11, 0x1f, RZ ;  /* 0x0000001f0b037819 */ /* 0x000fc600000006ff */
[----:B------:R-:W-:-:S04]  /*1580*/  IMAD R2, R12, 0x8, R2 ;  /* 0x000000080c027824 */ /* 0x000fc800078e0202 */
[----:B------:R-:W2:Y:S02]  /*1590*/  SYNCS.PHASECHK.TRANS64.TRYWAIT P0, [R2+URZ+0xe0], R3 ;  /* 0x0000e003020075a7 */ /* 0x000ea400080011ff */
[----:B--2---:R-:W-:Y:S05]  /*15a0*/  @!P0 BRA `(.L_x_19) ;  /* 0x0000006c00448947 */ /* 0x004fea0003800000 */
.L_x_133:
[----:B------:R-:W-:Y:S01]  /*15b0*/  VIADD R12, R12, 0x1 ;  /* 0x000000010c0c7836 */ /* 0x000fe20000000000 */
[----:B------:R2:W-:Y:S04]  /*15c0*/  SYNCS.ARRIVE.TRANS64.A1T0 RZ, [R2+URZ+0xd0], RZ ;  /* 0x0000d0ff02ff79a7 */ /* 0x0005e800081000ff */
[----:B------:R-:W-:-:S04]  /*15d0*/  ISETP.NE.AND P0, PT, R12, 0x2, PT ;  /* 0x000000020c00780c */ /* 0x000fc80003f05270 */
[----:B------:R-:W-:Y:S02]  /*15e0*/  SEL R12, R12, RZ, P0 ;  /* 0x000000ff0c0c7207 */ /* 0x000fe40000000000 */
[----:B--2---:R-:W-:-:S04]  /*15f0*/  SEL R2, RZ, 0x1, P0 ;  /* 0x00000001ff027807 */ /* 0x004fc80000000000 */
[----:B------:R-:W-:-:S07]  /*1600*/  LOP3.LUT R11, R11, R2, RZ, 0x3c, !PT ;  /* 0x000000020b0b7212 */ /* 0x000fce00078e3cff */
.L_x_18:
[----:B------:R-:W-:Y:S01]  /*1610*/  UMOV UR7, 0x400 ;  /* 0x0000040000077882 */ /* 0x000fe20000000000 */
[----:B------:R-:W-:Y:S01]  /*1620*/  SHF.L.U32 R2, R17, 0x1f, RZ ;  /* 0x0000001f11027819 */ /* 0x000fe200000006ff */
[----:B-1----:R-:W-:Y:S01]  /*1630*/  ULEA UR7, UR45, UR7, 0x18 ;  /* 0x000000072d077291 */ /* 0x002fe2000f8ec0ff */
[----:B------:R-:W-:Y:S01]  /*1640*/  R2UR UR35, R14 ;  /* 0x000000000e2372ca */ /* 0x000fe200000e0000 */
[----:B------:R-:W-:Y:S02]  /*1650*/  UISETP.GE.U32.AND UP0, UPT, UR47, 0xff, UPT ;  /* 0x000000ff2f00788c */ /* 0x000fe4000bf06070 */
[----:B------:R-:W-:Y:S01]  /*1660*/  ULEA UR4, UR22, UR7, 0x3 ;  /* 0x0000000716047291 */ /* 0x000fe2000f8e18ff */
[----:B------:R-:W-:-:S08]  /*1670*/  UMOV UR21, URZ ;  /* 0x000000ff00157c82 */ /* 0x000fd00008000000 */
[----:B------:R1:W2:Y:S01]  /*1680*/  SYNCS.PHASECHK.TRANS64.TRYWAIT P2, [UR4+0x10], R2 ;  /* 0x00001002ff0075a7 */ /* 0x0002a20008041104 */
[----:B------:R-:W-:Y:S01]  /*1690*/  R2UR UR4, R15 ;  /* 0x000000000f0472ca */ /* 0x000fe200000e0000 */
[----:B------:R-:W-:-:S12]  /*16a0*/  USHF.L.U32 UR35, UR35, 0x6, URZ ;  /* 0x0000000623237899 */ /* 0x000fd800080006ff */
[----:B------:R-:W-:-:S06]  /*16b0*/  USHF.L.U32 UR4, UR4, 0x7, URZ ;  /* 0x0000000704047899 */ /* 0x000fcc00080006ff */
[----:B------:R-:W-:Y:S01]  /*16c0*/  IMAD.U32 R6, RZ, RZ, UR4 ;  /* 0x00000004ff067e24 */ /* 0x000fe2000f8e00ff */
[----:B------:R-:W-:Y:S06]  /*16d0*/  BRA.U !UP0, `(.L_x_20) ;  /* 0x0000000508687547 */ /* 0x000fec000b800000 */
[----:B------:R-:W-:Y:S01]  /*16e0*/  R2UR UR4, R6 ;  /* 0x00000000060472ca */ /* 0x000fe200000e0000 */
[----:B------:R-:W-:Y:S01]  /*16f0*/  UMOV UR13, URZ ;  /* 0x000000ff000d7c82 */ /* 0x000fe20008000000 */
[----:B------:R-:W-:-:S11]  /*1700*/  UMOV UR6, UR22 ;  /* 0x0000001600067c82 */ /* 0x000fd60008000000 */
[----:B------:R-:W-:Y:S02]  /*1710*/  UIADD3 UR58, UPT, UPT, UR4, 0x20, URZ ;  /* 0x00000020043a7890 */ /* 0x000fe4000fffe0ff */
[----:B------:R-:W-:Y:S02]  /*1720*/  UIADD3 UR50, UPT, UPT, UR4, 0x40, URZ ;  /* 0x0000004004327890 */ /* 0x000fe4000fffe0ff */
[----:B------:R-:W-:-:S12]  /*1730*/  UIADD3 UR42, UPT, UPT, UR4, 0x60, URZ ;  /* 0x00000060042a7890 */ /* 0x000fd8000fffe0ff */
.L_x_27:
[----:B------:R-:W-:Y:S01]  /*1740*/  ULEA UR4, UR6, UR7, 0x3 ;  /* 0x0000000706047291 */ /* 0x000fe2000f8e18ff */
[----:B--2---:R-:W-:-:S05]  /*1750*/  @!P5 MOV R3, 0x18000 ;  /* 0x000180000003d802 */ /* 0x004fca0000000f00 */
[----:B------:R-:W-:Y:S01]  /*1760*/  MOV R5, UR4 ;  /* 0x0000000400057c02 */ /* 0x000fe20008000f00 */
[----:B--2---:R-:W-:Y:S06]  /*1770*/  @P2 BRA `(.L_x_21) ;  /* 0x0000000000102947 */ /* 0x004fec0003800000 */
[----:B------:R-:W-:Y:S02]  /*1780*/  R2UR UR4, R5 ;  /* 0x00000000050472ca */ /* 0x000fe400000e0000 */
[----:B------:R-:W-:-:S11]  /*1790*/  SHF.L.U32 R4, R17, 0x1f, RZ ;  /* 0x0000001f11047819 */ /* 0x000fd600000006ff */
[----:B------:R-:W2:Y:S02]  /*17a0*/  SYNCS.PHASECHK.TRANS64.TRYWAIT P0, [UR4+0x10], R4 ;  /* 0x00001004ff0075a7 */ /* 0x000ea40008001104 */
[----:B--2---:R-:W-:Y:S05]  /*17b0*/  @!P0 BRA `(.L_x_22) ;  /* 0x0000006800d48947 */ /* 0x004fea0003800000 */
.L_x_21:
[----:B------:R-:W-:Y:S01]  /*17c0*/  R2UR UR4, R5 ;  /* 0x00000000050472ca */ /* 0x000fe200000e0000 */
[----:B------:R-:W-:-:S12]  /*17d0*/  BSSY.RECONVERGENT B0, `(.L_x_23) ;  /* 0x0000004000007945 */ /* 0x000fd80003800200 */
[----:B------:R2:W-:Y:S01]  /*17e0*/  @!P5 SYNCS.ARRIVE.TRANS64 RZ, [UR4], R3 ;  /* 0x00000003ffffd9a7 */ /* 0x0005e20008000004 */
[----:B------:R-:W-:Y:S05]  /*17f0*/  @P4 BRA `(.L_x_24) ;  /* 0x0000000000044947 */ /* 0x000fea0003800000 */
[----:B------:R-:W-:Y:S05]  /*1800*/  BPT.TRAP 0x1 ;  /* 0x000000040000795c */ /* 0x000fea0000300000 */
.L_x_24:
[----:B------:R-:W-:Y:S05]  /*1810*/  BSYNC.RECONVERGENT B0 ;  /* 0x0000000000007941 */ /* 0x000fea0003800200 */
.L_x_23:
[----:B------:R-:W-:Y:S01]  /*1820*/  UIADD3 UR4, UPT, UPT, UR6, 0x1, URZ ;  /* 0x0000000106047890 */ /* 0x000fe2000fffe0ff */
[----:B------:R-:W-:Y:S01]  /*1830*/  BSSY.RECONVERGENT B0, `(.L_x_25) ;  /* 0x000003f000007945 */ /* 0x000fe20003800200 */
[----:B------:R-:W-:Y:S02]  /*1840*/  ELECT P0, URZ, PT ;  /* 0x0000000000ff782f */ /* 0x000fe40003800000 */
[----:B------:R-:W-:-:S04]  /*1850*/  UISETP.NE.AND UP0, UPT, UR4, 0x2, UPT ;  /* 0x000000020400788c */ /* 0x000fc8000bf05270 */
[----:B------:R-:W-:Y:S02]  /*1860*/  USEL UR5, URZ, 0x1, UP0 ;  /* 0x00000001ff057887 */ /* 0x000fe40008000000 */
[----:B------:R-:W-:-:S04]  /*1870*/  USEL UR22, UR4, URZ, UP0 ;  /* 0x000000ff04167287 */ /* 0x000fc80008000000 */
[----:B------:R-:W-:Y:S01]  /*1880*/  ULEA UR4, UR22, UR7, 0x3 ;  /* 0x0000000716047291 */ /* 0x000fe2000f8e18ff */
[----:B------:R-:W-:-:S04]  /*1890*/  LOP3.LUT R17, R17, UR5, RZ, 0x3c, !PT ;  /* 0x0000000511117c12 */ /* 0x000fc8000f8e3cff */
[----:B-1----:R-:W-:-:S04]  /*18a0*/  SHF.L.U32 R2, R17, 0x1f, RZ ;  /* 0x0000001f11027819 */ /* 0x002fc800000006ff */
[----:B------:R1:W1:Y:S01]  /*18b0*/  SYNCS.PHASECHK.TRANS64.TRYWAIT P2, [UR4+0x10], R2 ;  /* 0x00001002ff0075a7 */ /* 0x0002620008041104 */
[----:B------:R-:W-:Y:S05]  /*18c0*/  @!P0 BRA `(.L_x_26) ;  /* 0x0000000000d48947 */ /* 0x000fea0003800000 */
[----:B------:R-:W-:Y:S01]  /*18d0*/  R2UR UR65, R5 ;  /* 0x00000000054172ca */ /* 0x000fe200000e0000 */
[----:B------:R-:W-:Y:S01]  /*18e0*/  ULEA UR40, UR6, UR7, 0x10 ;  /* 0x0000000706287291 */ /* 0x000fe2000f8e80ff */
[----:B------:R-:W-:Y:S01]  /*18f0*/  R2UR UR68, R65 ;  /* 0x00000000414472ca */ /* 0x000fe200000e0000 */
[----:B------:R-:W-:Y:S01]  /*1900*/  UIADD3 UR4, UP1, UPT, UR38, 0x80, URZ ;  /* 0x0000008026047890 */ /* 0x000fe2000ff3e0ff */
[----:B------:R-:W-:Y:S01]  /*1910*/  R2UR UR66, R6 ;  /* 0x00000000064272ca */ /* 0x000fe200000e0000 */
[----:B------:R-:W-:Y:S02]  /*1920*/  ULEA UR8, UR6, UR7, 0xf ;  /* 0x0000000706087291 */ /* 0x000fe4000f8e78ff */
[----:B------:R-:W-:Y:S02]  /*1930*/  UIADD3 UR14, UP0, UPT, UR38, 0x180, URZ ;  /* 0x00000180260e7890 */ /* 0x000fe4000ff1e0ff */
[----:B------:R-:W-:Y:S02]  /*1940*/  USHF.L.U32 UR67, UR13, 0x7, URZ ;  /* 0x000000070d437899 */ /* 0x000fe400080006ff */
[----:B------:R-:W-:-:S02]  /*1950*/  UIADD3.X UR5, UPT, UPT, URZ, UR39, URZ, UP1, !UPT ;  /* 0x00000027ff057290 */ /* 0x000fc40008ffe4ff */
[----:B------:R-:W-:Y:S02]  /*1960*/  UIADD3 UR64, UPT, UPT, UR40, 0x8400, URZ ;  /* 0x0000840028407890 */ /* 0x000fe4000fffe0ff */
[----:B------:R-:W-:Y:S02]  /*1970*/  UIADD3 UR56, UPT, UPT, UR40, 0xc400, URZ ;  /* 0x0000c40028387890 */ /* 0x000fe4000fffe0ff */
[----:B------:R-:W-:Y:S02]  /*1980*/  UIADD3 UR48, UPT, UPT, UR40, 0x10400, URZ ;  /* 0x0001040028307890 */ /* 0x000fe4000fffe0ff */
[----:B------:R-:W-:Y:S02]  /*1990*/  UIADD3 UR40, UPT, UPT, UR40, 0x14400, URZ ;  /* 0x0001440028287890 */ /* 0x000fe4000fffe0ff */
[----:B------:R-:W-:Y:S02]  /*19a0*/  UIADD3.X UR15, UPT, UPT, URZ, UR39, URZ, UP0, !UPT ;  /* 0x00000027ff0f7290 */ /* 0x000fe400087fe4ff */
[----:B------:R-:W-:-:S02]  /*19b0*/  UIADD3 UR32, UPT, UPT, UR8, 0x28400, URZ ;  /* 0x0002840008207890 */ /* 0x000fc4000fffe0ff */
[----:B------:R-:W-:Y:S02]  /*19c0*/  UIADD3 UR26, UPT, UPT, UR67, 0x20, URZ ;  /* 0x00000020431a7890 */ /* 0x000fe4000fffe0ff */
[----:B------:R-:W-:Y:S02]  /*19d0*/  UIADD3 UR24, UPT, UPT, UR8, 0x2a400, URZ ;  /* 0x0002a40008187890 */ /* 0x000fe4000fffe0ff */
[----:B------:R-:W-:Y:S02]  /*19e0*/  UIADD3 UR18, UPT, UPT, UR67, 0x40, URZ ;  /* 0x0000004043127890 */ /* 0x000fe4000fffe0ff */
[----:B------:R-:W-:Y:S01]  /*19f0*/  UIADD3 UR16, UPT, UPT, UR8, 0x2c400, URZ ;  /* 0x0002c40008107890 */ /* 0x000fe2000fffe0ff */
[----:B------:R-:W-:Y:S01]  /*1a00*/  UMOV UR30, 0x0 ;  /* 0x00000000001e7882 */ /* 0x000fe20000000000 */
[----:B------:R-:W-:Y:S01]  /*1a10*/  UMOV UR31, 0x10000000 ;  /* 0x10000000001f7882 */ /* 0x000fe20000000000 */
[----:B------:R-:W-:Y:S01]  /*1a20*/  UIADD3 UR10, UPT, UPT, UR67, 0x60, URZ ;  /* 0x00000060430a7890 */ /* 0x000fe2000fffe0ff */
[----:B------:R1:W-:Y:S01]  /*1a30*/  UTMALDG.3D [UR64], [UR4], desc[UR30] ;  /* 0x00001e40040075b4 */ /* 0x0003e20008011000 */
[----:B------:R-:W-:Y:S01]  /*1a40*/  UIADD3 UR8, UPT, UPT, UR8, 0x2e400, URZ ;  /* 0x0002e40008087890 */ /* 0x000fe2000fffe0ff */
[----:B------:R-:W-:Y:S01]  /*1a50*/  UMOV UR57, UR65 ;  /* 0x0000004100397c82 */ /* 0x000fe20008000000 */
        /* <DEDUP_REMOVED lines=8> */
[----:B------:R1:W-:Y:S01]  /*1ae0*/  UTMALDG.3D [UR56], [UR4], desc[UR30] ;  /* 0x00001e38040075b4 */ /* 0x0003e20008011000 */
        /* <DEDUP_REMOVED lines=13> */
[----:B------:R1:W-:Y:S01]  /*1bc0*/  UTMALDG.3D [UR40], [UR4], desc[UR30] ;  /* 0x00001e28040075b4 */ /* 0x0003e20008011000 */
[----:B------:R1:W-:Y:S01]  /*1bd0*/  UTMALDG.3D [UR32], [UR14], desc[UR30] ;  /* 0x00001e200e0075b4 */ /* 0x0003e20008011000 */
[----:B------:R1:W-:Y:S01]  /*1be0*/  UTMALDG.3D [UR24], [UR14], desc[UR30] ;  /* 0x00001e180e0075b4 */ /* 0x0003e20008011000 */
[----:B------:R1:W-:Y:S01]  /*1bf0*/  UTMALDG.3D [UR16], [UR14], desc[UR30] ;  /* 0x00001e100e0075b4 */ /* 0x0003e20008011000 */
[----:B------:R1:W-:Y:S01]  /*1c00*/  UTMALDG.3D [UR8], [UR14], desc[UR30] ;  /* 0x00001e080e0075b4 */ /* 0x0003e20008011000 */
[----:B------:R-:W-:Y:S01]  /*1c10*/  NOP ;  /* 0x0000000000007918 */ /* 0x000fe20000000000 */
.L_x_26:
[----:B-1----:R-:W-:Y:S05]  /*1c20*/  BSYNC.RECONVERGENT B0 ;  /* 0x0000000000007941 */ /* 0x002fea0003800200 */
.L_x_25:
[----:B------:R-:W-:Y:S01]  /*1c30*/  UIADD3 UR13, UPT, UPT, UR13, 0x1, URZ ;  /* 0x000000010d0d7890 */ /* 0x000fe2000fffe0ff */
[----:B------:R-:W-:Y:S01]  /*1c40*/  UMOV UR6, UR22 ;  /* 0x0000001600067c82 */ /* 0x000fe20008000000 */
[----:B------:R-:W-:Y:S02]  /*1c50*/  UMOV UR21, UR23 ;  /* 0x0000001700157c82 */ /* 0x000fe40008000000 */
[----:B------:R-:W-:-:S09]  /*1c60*/  UISETP.NE.AND UP0, UPT, UR13, UR23, UPT ;  /* 0x000000170d00728c */ /* 0x000fd2000bf05270 */
[----:B------:R-:W-:Y:S05]  /*1c70*/  BRA.U UP0, `(.L_x_27) ;  /* 0xfffffff900b07547 */ /* 0x000fea000b83ffff */
.L_x_20:
[----:B------:R-:W-:Y:S01]  /*1c80*/  ULEA UR4, UR22, UR7, 0x3 ;  /* 0x0000000716047291 */ /* 0x000fe2000f8e18ff */
[----:B-1----:R-:W-:Y:S01]  /*1c90*/  SHF.L.U32 R2, R17, 0x1f, RZ ;  /* 0x0000001f11027819 */ /* 0x002fe200000006ff */
[----:B------:R-:W-:Y:S01]  /*1ca0*/  @!P1 SYNCS.ARRIVE.TRANS64.A1T0 RZ, [UR7+0x68], RZ ;  /* 0x000068ffffff99a7 */ /* 0x000fe20008100007 */
[----:B------:R-:W-:-:S06]  /*1cb0*/  UISETP.GT.AND UP0, UPT, UR37, UR29, UPT ;  /* 0x0000001d2500728c */ /* 0x000fcc000bf04270 */
[----:B------:R1:W1:Y:S03]  /*1cc0*/  SYNCS.PHASECHK.TRANS64.TRYWAIT P1, [UR4+0x10], R2 ;  /* 0x00001002ff0075a7 */ /* 0x0002660008021104 */
[----:B------:R-:W-:Y:S05]  /*1cd0*/  BRA.U !UP0, `(.L_x_28) ;  /* 0x0000000508547547 */ /* 0x000fea000b800000 */
[----:B------:R-:W-:Y:S01]  /*1ce0*/  R2UR UR4, R6 ;  /* 0x00000000060472ca */ /* 0x000fe200000e0000 */
[----:B------:R-:W-:Y:S01]  /*1cf0*/  UIADD3 UR13, UPT, UPT, UR46, UR21, URZ ;  /* 0x000000152e0d7290 */ /* 0x000fe2000fffe0ff */
[----:B------:R-:W-:-:S11]  /*1d00*/  UMOV UR6, UR22 ;  /* 0x0000001600067c82 */ /* 0x000fd60008000000 */
[----:B------:R-:W-:Y:S02]  /*1d10*/  UIADD3 UR58, UPT, UPT, UR4, 0x20, URZ ;  /* 0x00000020043a7890 */ /* 0x000fe4000fffe0ff */
[----:B------:R-:W-:Y:S02]  /*1d20*/  UIADD3 UR50, UPT, UPT, UR4, 0x40, URZ ;  /* 0x0000004004327890 */ /* 0x000fe4000fffe0ff */
[----:B------:R-:W-:-:S12]  /*1d30*/  UIADD3 UR42, UPT, UPT, UR4, 0x60, URZ ;  /* 0x00000060042a7890 */ /* 0x000fd8000fffe0ff */
.L_x_35:
[----:B------:R-:W-:Y:S01]  /*1d40*/  ULEA UR65, UR6, UR7, 0x3 ;  /* 0x0000000706417291 */ /* 0x000fe2000f8e18ff */
[----:B--2---:R-:W-:Y:S01]  /*1d50*/  @!P5 MOV R3, 0x18000 ;  /* 0x000180000003d802 */ /* 0x004fe20000000f00 */
[----:B-1----:R-:W-:Y:S10]  /*1d60*/  @P1 BRA `(.L_x_29) ;  /* 0x00000000000c1947 */ /* 0x002ff40003800000 */
[----:B------:R-:W-:-:S04]  /*1d70*/  SHF.L.U32 R4, R17, 0x1f, RZ ;  /* 0x0000001f11047819 */ /* 0x000fc800000006ff */
[----:B------:R-:W1:Y:S02]  /*1d80*/  SYNCS.PHASECHK.TRANS64.TRYWAIT P0, [UR65+0x10], R4 ;  /* 0x00001004ff0075a7 */ /* 0x000e640008001141 */
[----:B-1----:R-:W-:Y:S05]  /*1d90*/  @!P0 BRA `(.L_x_30) ;  /* 0x0000006400788947 */ /* 0x002fea0003800000 */
.L_x_29:
[----:B------:R2:W-:Y:S01]  /*1da0*/  @!P5 SYNCS.ARRIVE.TRANS64 RZ, [UR65], R3 ;  /* 0x00000003ffffd9a7 */ /* 0x0005e20008000041 */
[----:B------:R-:W-:Y:S04]  /*1db0*/  BSSY.RECONVERGENT B0, `(.L_x_31) ;  /* 0x0000003000007945 */ /* 0x000fe80003800200 */
[----:B------:R-:W-:Y:S05]  /*1dc0*/  @P4 BRA `(.L_x_32) ;  /* 0x0000000000044947 */ /* 0x000fea0003800000 */
[----:B------:R-:W-:Y:S05]  /*1dd0*/  BPT.TRAP 0x1 ;  /* 0x000000040000795c */ /* 0x000fea0000300000 */
.L_x_32:
[----:B------:R-:W-:Y:S05]  /*1de0*/  BSYNC.RECONVERGENT B0 ;  /* 0x0000000000007941 */ /* 0x000fea0003800200 */
.L_x_31:
        /* <DEDUP_REMOVED lines=14> */
[----:B------:R-:W-:Y:S02]  /*1ed0*/  UIADD3 UR4, UP1, UPT, UR38, 0x80, URZ ;  /* 0x0000008026047890 */ /* 0x000fe4000ff3e0ff */
        /* <DEDUP_REMOVED lines=16> */
[----:B------:R-:W-:Y:S01]  /*1fe0*/  UMOV UR68, UR12 ;  /* 0x0000000c00447c82 */ /* 0x000fe20008000000 */
        /* <DEDUP_REMOVED lines=31> */
.L_x_34:
[----:B-1----:R-:W-:Y:S05]  /*21e0*/  BSYNC.RECONVERGENT B0 ;  /* 0x0000000000007941 */ /* 0x002fea0003800200 */
.L_x_33:
[----:B------:R-:W-:Y:S01]  /*21f0*/  UIADD3 UR21, UPT, UPT, UR21, 0x1, URZ ;  /* 0x0000000115157890 */ /* 0x000fe2000fffe0ff */
[----:B------:R-:W-:-:S03]  /*2200*/  UMOV UR6, UR22 ;  /* 0x0000001600067c82 */ /* 0x000fc60008000000 */
[----:B------:R-:W-:-:S09]  /*2210*/  UISETP.NE.AND UP0, UPT, UR21, UR13, UPT ;  /* 0x0000000d1500728c */ /* 0x000fd2000bf05270 */
[----:B------:R-:W-:Y:S05]  /*2220*/  BRA.U UP0, `(.L_x_35) ;  /* 0xfffffff900c47547 */ /* 0x000fea000b83ffff */
.L_x_28:
[C---:B-1----:R-:W-:Y:S01]  /*2230*/  LEA R2, R16.reuse, UR7, 0x3 ;  /* 0x0000000710027c11 */ /* 0x042fe2000f8e18ff */
[----:B------:R-:W-:Y:S01]  /*2240*/  NOP ;  /* 0x0000000000007918 */ /* 0x000fe20000000000 */
[----:B--2---:R-:W-:Y:S02]  /*2250*/  SHF.L.U32 R3, R13, 0x1f, RZ ;  /* 0x0000001f0d037819 */ /* 0x004fe400000006ff */
[----:B------:R-:W-:Y:S02]  /*2260*/  LEA R4, R16, UR7, 0x4 ;  /* 0x0000000710047c11 */ /* 0x000fe4000f8e20ff */
[----:B------:R-:W1:Y:S02]  /*2270*/  SYNCS.PHASECHK.TRANS64.TRYWAIT P0, [R2+URZ+0x70], R3 ;  /* 0x00007003020075a7 */ /* 0x000e6400080011ff */
[----:B-1----:R-:W-:Y:S05]  /*2280*/  @!P0 BRA `(.L_x_36) ;  /* 0x0000006000548947 */ /* 0x002fea0003800000 */
.L_x_136:
[----:B------:R-:W2:Y:S01]  /*2290*/  LDS.128 R4, [R4+0x100] ;  /* 0x0001000004047984 */ /* 0x000ea20000000c00 */
[----:B------:R-:W-:Y:S01]  /*22a0*/  R2UR UR5, R65 ;  /* 0x00000000410572ca */ /* 0x000fe200000e0000 */
[----:B-1----:R-:W-:Y:S01]  /*22b0*/  VIADD R2, R2, 0x80 ;  /* 0x0000008002027836 */ /* 0x002fe20000000000 */
[----:B---3--:R-:W-:Y:S01]  /*22c0*/  ISETP.GE.AND P0, PT, R26, 0x1, PT ;  /* 0x000000011a00780c */ /* 0x008fe20003f06270 */
[----:B------:R-:W-:Y:S01]  /*22d0*/  @!PT LDS RZ, [RZ] ;  /* 0x00000000fffff984 */ /* 0x000fe20000000800 */
[----:B------:R-:W-:Y:S01]  /*22e0*/  @!PT LDS RZ, [RZ] ;  /* 0x00000000fffff984 */ /* 0x000fe20000000800 */
[----:B------:R-:W-:Y:S01]  /*22f0*/  @!PT LDS RZ, [RZ] ;  /* 0x00000000fffff984 */ /* 0x000fe20000000800 */
[----:B------:R-:W-:Y:S01]  /*2300*/  @!PT LDS RZ, [RZ] ;  /* 0x00000000fffff984 */ /* 0x000fe20000000800 */
[----:B------:R1:W-:Y:S06]  /*2310*/  MEMBAR.ALL.CTA ;  /* 0x0000000000007992 */ /* 0x0003ec0000008000 */
[----:B-1----:R-:W1:Y:S01]  /*2320*/  FENCE.VIEW.ASYNC.S ;  /* 0x00000000000073c6 */ /* 0x002e620000000000 */
[----:B------:R-:W-:-:S04]  /*2330*/  PRMT R2, RZ, 0x654, R2 ;  /* 0x00000654ff027816 */ /* 0x000fc80000000002 */
[----:B-1----:R1:W-:Y:S01]  /*2340*/  SYNCS.ARRIVE.TRANS64.RED.A1T0 RZ, [R2+URZ], RZ ;  /* 0x000000ff02ff79a7 */ /* 0x0023e200081004ff */
[----:B--2---:R-:W-:-:S13]  /*2350*/  LOP3.LUT P2, RZ, R6, 0x1, RZ, 0xc0, !PT ;  /* 0x0000000106ff7812 */ /* 0x004fda000784c0ff */
[----:B------:R-:W-:Y:S01]  /*2360*/  @P2 SHF.R.U32.HI R3, RZ, 0x10, R5 ;  /* 0x00000010ff032819 */ /* 0x000fe20000011605 */
[----:B------:R-:W-:Y:S01]  /*2370*/  VOTEU.ANY UP0, P2 ;  /* 0x0000000000ff7886 */ /* 0x000fe20001000100 */
[----:B------:R-:W-:Y:S02]  /*2380*/  @P2 MOV R10, R4 ;  /* 0x00000004000a2202 */ /* 0x000fe40000000f00 */
[----:B------:R-:W-:Y:S02]  /*2390*/  @P2 R2UR.BROADCAST UR4, R3 ;  /* 0x00000000030422ca */ /* 0x000fe400008e0000 */
[----:B------:R-:W-:-:S11]  /*23a0*/  @P2 LOP3.LUT R9, R5, 0xffff, RZ, 0xc0, !PT ;  /* 0x0000ffff05092812 */ /* 0x000fd600078ec0ff */
[----:B------:R-:W-:Y:S02]  /*23b0*/  @UP0 UMOV UR5, UR4 ;  /* 0x0000000400050c82 */ /* 0x000fe40008000000 */
[----:B------:R-:W-:Y:S01]  /*23c0*/  IMAD.U32 R65, RZ, RZ, UR5 ;  /* 0x00000005ff417e24 */ /* 0x000fe2000f8e00ff */
[----:B-1----:R-:W-:Y:S06]  /*23d0*/  @!P0 BRA `(.L_x_37) ;  /* 0x0000000000b88947 */ /* 0x002fec0003800000 */
[----:B------:R-:W4:Y:S01]  /*23e0*/  LDC.64 R4, c[0x0][0xb18] ;  /* 0x0002c600ff047b82 */ /* 0x000f220000000a00 */
[----:B------:R-:W-:-:S07]  /*23f0*/  ISETP.NE.AND P3, PT, R26, 0x1, PT ;  /* 0x000000011a00780c */ /* 0x000fce0003f65270 */
[----:B------:R-:W1:Y:S08]  /*2400*/  LDC.64 R6, c[0x0][0xb10] ;  /* 0x0002c400ff067b82 */ /* 0x000e700000000a00 */
[----:B------:R-:W2:Y:S08]  /*2410*/  LDC R14, c[0x0][0xb20] ;  /* 0x0002c800ff0e7b82 */ /* 0x000eb00000000800 */
[----:B------:R-:W3:Y:S01]  /*2420*/  LDC R15, c[0x0][0xb0c] ;  /* 0x0002c300ff0f7b82 */ /* 0x000ee20000000800 */
[----:B----4-:R-:W-:Y:S01]  /*2430*/  IMAD.HI.U32 R19, R0, R5, RZ ;  /* 0x0000000500137227 */ /* 0x010fe200078e00ff */
[----:B------:R-:W-:-:S03]  /*2440*/  ISETP.NE.AND P0, PT, R4, 0x1, PT ;  /* 0x000000010400780c */ /* 0x000fc60003f05270 */
[----:B------:R-:W-:-:S03]  /*2450*/  IMAD.HI.U32 R5, R9, R5, RZ ;  /* 0x0000000509057227 */ /* 0x000fc600078e00ff */
[----:B------:R-:W4:Y:S01]  /*2460*/  LDC.64 R2, c[0x0][0xb28] ;  /* 0x0002ca00ff027b82 */ /* 0x000f220000000a00 */
[----:B-1----:R-:W-:-:S04]  /*2470*/  IMAD.HI.U32 R20, R8, R6, RZ ;  /* 0x0000000608147227 */ /* 0x002fc800078e00ff */
[----:B------:R-:W-:Y:S01]  /*2480*/  IMAD.HI.U32 R21, R10, R6, RZ ;  /* 0x000000060a157227 */ /* 0x000fe200078e00ff */
[----:B------:R-:W-:Y:S02]  /*2490*/  SHF.R.U32.HI R20, RZ, R7, R20 ;  /* 0x00000007ff147219 */ /* 0x000fe40000011614 */
[-C--:B--2---:R-:W-:Y:S02]  /*24a0*/  SHF.R.U32.HI R19, RZ, R14.reuse, R19 ;  /* 0x0000000eff137219 */ /* 0x084fe40000011613 */
[----:B------:R-:W-:Y:S02]  /*24b0*/  SHF.R.U32.HI R5, RZ, R14, R5 ;  /* 0x0000000eff057219 */ /* 0x000fe40000011605 */
[----:B------:R-:W-:Y:S02]  /*24c0*/  SEL R19, R0, R19, !P0 ;  /* 0x0000001300137207 */ /* 0x000fe40004000000 */
[----:B------:R-:W-:Y:S02]  /*24d0*/  SHF.R.U32.HI R21, RZ, R7, R21 ;  /* 0x00000007ff157219 */ /* 0x000fe40000011615 */
[----:B---3--:R-:W-:-:S02]  /*24e0*/  ISETP.NE.AND P1, PT, R15, 0x1, PT ;  /* 0x000000010f00780c */ /* 0x008fc40003f25270 */
[----:B------:R-:W-:Y:S02]  /*24f0*/  SEL R5, R9, R5, !P0 ;  /* 0x0000000509057207 */ /* 0x000fe40004000000 */
[----:B------:R-:W-:Y:S02]  /*2500*/  SEL R20, R8, R20, !P1 ;  /* 0x0000001408147207 */ /* 0x000fe40004800000 */
[----:B------:R-:W-:Y:S01]  /*2510*/  SEL R21, R10, R21, !P1 ;  /* 0x000000150a157207 */ /* 0x000fe20004800000 */
[----:B----4-:R-:W-:-:S04]  /*2520*/  IMAD.HI.U32 R18, R19, R2, RZ ;  /* 0x0000000213127227 */ /* 0x010fc800078e00ff */
        /* <DEDUP_REMOVED lines=10> */
[----:B------:R-:W-:-:S04]  /*25d0*/  @!P0 IMAD.HI.U32 R7, R21, R2, RZ ;  /* 0x0000000215078227 */ /* 0x000fc800078e00ff */
[----:B------:R-:W-:Y:S01]  /*25e0*/  IMAD.MOV R2, RZ, RZ, -R6 ;  /* 0x000000ffff027224 */ /* 0x000fe200078e0a06 */
[----:B------:R-:W-:Y:S02]  /*25f0*/  @!P0 SHF.R.U32.HI R3, RZ, R3, R7 ;  /* 0x00000003ff038219 */ /* 0x000fe40000011607 */
[----:B------:R-:W-:Y:S01]  /*2600*/  IADD3 R7, PT, PT, -R5, RZ, RZ ;  /* 0x000000ff05077210 */ /* 0x000fe20007ffe1ff */
[----:B------:R-:W-:Y:S01]  /*2610*/  IMAD R2, R26, R2, R5 ;  /* 0x000000021a027224 */ /* 0x000fe200078e0205 */
        /* <DEDUP_REMOVED lines=10> */
.L_x_37:
[----:B------:R-:W1:Y:S02]  /*26c0*/  LDCU UR4, c[0x0][0xb30] ;  /* 0x00016600ff0477ac */ /* 0x000e640008000800 */
[----:B-1----:R-:W-:-:S09]  /*26d0*/  UISETP.NE.AND UP0, UPT, UR4, 0x1, UPT ;  /* 0x000000010400788c */ /* 0x002fd2000bf05270 */
[----:B------:R-:W-:Y:S05]  /*26e0*/  BRA.U UP0, `(.L_x_38) ;  /* 0x0000000100407547 */ /* 0x000fea000b800000 */
[----:B------:R-:W1:Y:S08]  /*26f0*/  LDC.64 R4, c[0x0][0xb10] ;  /* 0x0002c400ff047b82 */ /* 0x000e700000000a00 */
[----:B------:R-:W2:Y:S08]  /*2700*/  LDC.64 R2, c[0x0][0xb18] ;  /* 0x0002c600ff027b82 */ /* 0x000eb00000000a00 */
[----:B------:R-:W3:Y:S08]  /*2710*/  LDC R6, c[0x0][0xb20] ;  /* 0x0002c800ff067b82 */ /* 0x000ef00000000800 */
[----:B------:R-:W4:Y:S01]  /*2720*/  LDC R7, c[0x0][0xb0c] ;  /* 0x0002c300ff077b82 */ /* 0x000f220000000800 */
[----:B-1----:R-:W-:-:S05]  /*2730*/  IMAD.HI.U32 R4, R10, R4, RZ ;  /* 0x000000040a047227 */ /* 0x002fca00078e00ff */
[----:B------:R-:W-:Y:S01]  /*2740*/  SHF.R.U32.HI R4, RZ, R5, R4 ;  /* 0x00000005ff047219 */ /* 0x000fe20000011604 */
[----:B--2---:R-:W-:Y:S01]  /*2750*/  IMAD.HI.U32 R3, R9, R3, RZ ;  /* 0x0000000309037227 */ /* 0x004fe200078e00ff */
[----:B------:R-:W-:-:S04]  /*2760*/  ISETP.NE.AND P0, PT, R2, 0x1, PT ;  /* 0x000000010200780c */ /* 0x000fc80003f05270 */
[----:B---3--:R-:W-:-:S04]  /*2770*/  SHF.R.U32.HI R3, RZ, R6, R3 ;  /* 0x00000006ff037219 */ /* 0x008fc80000011603 */
[----:B------:R-:W-:Y:S02]  /*2780*/  SEL R3, R9, R3, !P0 ;  /* 0x0000000309037207 */ /* 0x000fe40004000000 */
[----:B----4-:R-:W-:-:S04]  /*2790*/  ISETP.NE.AND P1, PT, R7, 0x1, PT ;  /* 0x000000010700780c */ /* 0x010fc80003f25270 */
[----:B------:R-:W-:-:S05]  /*27a0*/  SEL R4, R10, R4, !P1 ;  /* 0x000000040a047207 */ /* 0x000fca0004800000 */
[----:B------:R-:W-:Y:S02]  /*27b0*/  IMAD.IADD R5, R3, 0x1, -R4 ;  /* 0x0000000103057824 */ /* 0x000fe400078e0a04 */
[----:B------:R-:W-:Y:S02]  /*27c0*/  IMAD.IADD R3, R4, 0x1, -R3 ;  /* 0x0000000104037824 */ /* 0x000fe400078e0a03 */
[----:B------:R-:W-:Y:S02]  /*27d0*/  IMAD R10, R5, R7, R10 ;  /* 0x00000007050a7224 */ /* 0x000fe400078e020a */
[----:B------:R-:W-:-:S07]  /*27e0*/  IMAD R9, R3, R2, R9 ;  /* 0x0000000203097224 */ /* 0x000fce00078e0209 */
.L_x_38:
[----:B------:R-:W-:Y:S01]  /*27f0*/  VIADD R16, R16, 0x1 ;  /* 0x0000000110107836 */ /* 0x000fe20000000000 */
[----:B------:R-:W-:Y:S01]  /*2800*/  PLOP3.LUT P1, PT, PT, PT, PT, 0x80, 0x8 ;  /* 0x000000000008781c */ /* 0x000fe20003f2f070 */
[----:B------:R-:W-:Y:S02]  /*2810*/  IMAD.IADD R15, R10, 0x1, R63 ;  /* 0x000000010a0f7824 */ /* 0x000fe400078e023f */
[----:B------:R-:W-:Y:S01]  /*2820*/  IMAD.IADD R14, R9, 0x1, R62 ;  /* 0x00000001090e7824 */ /* 0x000fe200078e023e */
[----:B------:R-:W-:-:S04]  /*2830*/  ISETP.NE.AND P0, PT, R16, 0x2, PT ;  /* 0x000000021000780c */ /* 0x000fc80003f05270 */
[----:B------:R-:W-:Y:S02]  /*2840*/  SEL R2, RZ, 0x1, P0 ;  /* 0x00000001ff027807 */ /* 0x000fe40000000000 */
[----:B------:R-:W-:Y:S02]  /*2850*/  SEL R16, R16, RZ, P0 ;  /* 0x000000ff10107207 */ /* 0x000fe40000000000 */
[----:B------:R-:W-:Y:S01]  /*2860*/  LOP3.LUT R13, R13, R2, RZ, 0x3c, !PT ;  /* 0x000000020d0d7212 */ /* 0x000fe200078e3cff */
[----:B------:R-:W-:Y:S06]  /*2870*/  @P2 BRA `(.L_x_39) ;  /* 0xffffffec00242947 */ /* 0x000fec000383ffff */
[----:B------:R-:W-:Y:S01]  /*2880*/  UIADD3 UR7, UPT, UPT, UR7, 0x10, URZ ;  /* 0x0000001007077890 */ /* 0x000fe2000fffe0ff */
[----:B------:R-:W-:-:S03]  /*2890*/  SHF.L.U32 R2, R17, 0x1f, RZ ;  /* 0x0000001f11027819 */ /* 0x000fc600000006ff */
[----:B------:R-:W-:-:S09]  /*28a0*/  ULEA UR4, UR22, UR7, 0x3 ;  /* 0x0000000716047291 */ /* 0x000fd2000f8e18ff */
[----:B------:R-:W1:Y:S02]  /*28b0*/  SYNCS.PHASECHK.TRANS64.TRYWAIT P0, [UR4], R2 ;  /* 0x00000002ff0075a7 */ /* 0x000e640008001104 */
[----:B-1----:R-:W-:Y:S05]  /*28c0*/  @!P0 BRA `(.L_x_40) ;  /* 0x0000005800d88947 */ /* 0x002fea0003800000 */
.L_x_138:
[----:B------:R-:W-:-:S04]  /*28d0*/  UIADD3 UR4, UPT, UPT, UR22, 0x1, URZ ;  /* 0x0000000116047890 */ /* 0x000fc8000fffe0ff */
[----:B------:R-:W-:-:S04]  /*28e0*/  UISETP.NE.AND UP0, UPT, UR4, 0x2, UPT ;  /* 0x000000020400788c */ /* 0x000fc8000bf05270 */
[----:B------:R-:W-:Y:S02]  /*28f0*/  USEL UR5, URZ, 0x1, UP0 ;  /* 0x00000001ff057887 */ /* 0x000fe40008000000 */
[----:B------:R-:W-:-:S04]  /*2900*/  USEL UR4, UR4, URZ, UP0 ;  /* 0x000000ff04047287 */ /* 0x000fc80008000000 */
[----:B------:R-:W-:Y:S01]  /*2910*/  ULEA UR4, UR4, UR7, 0x3 ;  /* 0x0000000704047291 */ /* 0x000fe2000f8e18ff */
[----:B-1----:R-:W-:-:S04]  /*2920*/  LOP3.LUT R2, R17, UR5, RZ, 0x3c, !PT ;  /* 0x0000000511027c12 */ /* 0x002fc8000f8e3cff */
[----:B------:R-:W-:Y:S01]  /*2930*/  SHF.L.U32 R2, R2, 0x1f, RZ ;  /* 0x0000001f02027819 */ /* 0x000fe200000006ff */
[----:B----4-:R-:W-:-:S07]  /*2940*/  IMAD.U32 R0, RZ, RZ, UR4 ;  /* 0x00000004ff007e24 */ /* 0x010fce000f8e00ff */
.L_x_41:
[----:B-1----:R1:W2:Y:S02]  /*2950*/  SYNCS.PHASECHK.TRANS64.TRYWAIT P0, [R0+URZ], R2 ;  /* 0x00000002000075a7 */ /* 0x0022a400080011ff */
[----:B--2---:R-:W-:Y:S05]  /*2960*/  @!P0 NANOSLEEP.SYNCS 0x989680 ;  /* 0x009896800000895d */ /* 0x004fea0003900000 */
[----:B------:R-:W2:Y:S02]  /*2970*/  @!P0 SYNCS.PHASECHK.TRANS64 P0, [R0+URZ], R2 ;  /* 0x00000002000085a7 */ /* 0x000ea400080010ff */
[----:B--2---:R-:W-:Y:S05]  /*2980*/  @P0 EXIT ;  /* 0x000000000000094d */ /* 0x004fea0003800000 */
[----:B------:R-:W-:Y:S05]  /*2990*/  BRA `(.L_x_41) ;  /* 0xfffffffc00ec7947 */ /* 0x000fea000383ffff */
.L_x_17:
[----:B------:R-:W-:-:S04]  /*29a0*/  UISETP.NE.AND UP1, UPT, UR45, URZ, UPT ;  /* 0x000000ff2d00728c */ /* 0x000fc8000bf25270 */
[----:B------:R-:W-:-:S09]  /*29b0*/  UISETP.NE.OR UP1, UPT, UR10, 0x1, UP1 ;  /* 0x000000010a00788c */ /* 0x000fd20008f25670 */
[----:B------:R-:W-:Y:S05]  /*29c0*/  BRA.U UP1, `(.L_x_42) ;  /* 0x0000000501487547 */ /* 0x000fea000b800000 */
[----:B------:R-:W-:Y:S01]  /*29d0*/  ISETP.NE.AND P2, PT, R2, RZ, PT ;  /* 0x000000ff0200720c */ /* 0x000fe20003f45270 */
[----:B------:R-:W-:Y:S01]  /*29e0*/  IMAD.MOV.U32 R12, RZ, RZ, 0x1 ;  /* 0x00000001ff0c7424 */ /* 0x000fe200078e00ff */
[----:B------:R-:W-:Y:S02]  /*29f0*/  CS2R R10, SRZ ;  /* 0x00000000000a7805 */ /* 0x000fe4000001ff00 */
[----:B------:R-:W-:Y:S01]  /*2a00*/  CS2R R8, SRZ ;  /* 0x0000000000087805 */ /* 0x000fe2000001ff00 */
[----:B------:R-:W-:Y:S01]  /*2a10*/  UMOV UR6, 0x400 ;  /* 0x0000040000067882 */ /* 0x000fe20000000000 */
[----:B------:R-:W-:Y:S01]  /*2a20*/  UMOV UR5, URZ ;  /* 0x000000ff00057c82 */ /* 0x000fe20008000000 */
[----:B------:R-:W-:-:S12]  /*2a30*/  ULEA UR6, UR45, UR6, 0x18 ;  /* 0x000000062d067291 */ /* 0x000fd8000f8ec0ff */
.L_x_46:
[----:B------:R-:W-:Y:S02]  /*2a40*/  LEA R0, R8, UR6, 0x3 ;  /* 0x0000000608007c11 */ /* 0x000fe4000f8e18ff */
[----:B------:R-:W-:-:S03]  /*2a50*/  SHF.L.U32 R4, R9, 0x1f, RZ ;  /* 0x0000001f09047819 */ /* 0x000fc600000006ff */
[----:B------:R-:W-:Y:S01]  /*2a60*/  VIADD R5, R0, 0xe0 ;  /* 0x000000e000057836 */ /* 0x000fe20000000000 */
[----:B------:R-:W1:Y:S02]  /*2a70*/  SYNCS.PHASECHK.TRANS64.TRYWAIT P0, [R0+URZ+0xd0], R4 ;  /* 0x0000d004000075a7 */ /* 0x000e6400080011ff */
[----:B-1----:R-:W-:Y:S05]  /*2a80*/  @!P0 BRA `(.L_x_43) ;  /* 0x0000005800808947 */ /* 0x002fea0003800000 */
.L_x_139:
[----:B------:R-:W-:Y:S01]  /*2a90*/  ULEA UR4, UR5, UR6, 0x3 ;  /* 0x0000000605047291 */ /* 0x000fe2000f8e18ff */
[----:B-1----:R-:W-:Y:S01]  /*2aa0*/  PRMT R0, RZ, 0x654, R5 ;  /* 0x00000654ff007816 */ /* 0x002fe20000000005 */
[----:B------:R-:W-:Y:S01]  /*2ab0*/  @!P2 IMAD.MOV.U32 R4, RZ, RZ, 0x10 ;  /* 0x00000010ff04a424 */ /* 0x000fe200078e00ff */
[----:B------:R-:W-:Y:S01]  /*2ac0*/  SHF.L.U32 R5, R12, 0x1f, RZ ;  /* 0x0000001f0c057819 */ /* 0x000fe200000006ff */
[----:B------:R-:W-:Y:S01]  /*2ad0*/  UIADD3 UR7, UPT, UPT, UR4, 0x70, URZ ;  /* 0x0000007004077890 */ /* 0x000fe2000fffe0ff */
[----:B------:R1:W-:Y:S05]  /*2ae0*/  SYNCS.ARRIVE.TRANS64.RED.A1T0 RZ, [R0+URZ], RZ ;  /* 0x000000ff00ff79a7 */ /* 0x0003ea00081004ff */
[----:B------:R-:W-:Y:S01]  /*2af0*/  IMAD.U32 R6, RZ, RZ, UR7 ;  /* 0x00000007ff067e24 */ /* 0x000fe2000f8e00ff */
[----:B------:R-:W2:Y:S04]  /*2b00*/  SYNCS.PHASECHK.TRANS64.TRYWAIT P0, [UR4+0x80], R5 ;  /* 0x00008005ff0075a7 */ /* 0x000ea80008001104 */
[----:B------:R-:W-:Y:S01]  /*2b10*/  PRMT R6, R2, 0x654, R6 ;  /* 0x0000065402067816 */ /* 0x000fe20000000006 */
[----:B-12---:R-:W-:Y:S06]  /*2b20*/  @!P0 BRA `(.L_x_44) ;  /* 0x00000058006c8947 */ /* 0x006fec0003800000 */
.L_x_141:
[----:B------:R-:W-:Y:S01]  /*2b30*/  ULEA UR8, UR5, UR6, 0x4 ;  /* 0x0000000605087291 */ /* 0x000fe2000f8e20ff */
[----:B------:R-:W-:Y:S01]  /*2b40*/  SEL R3, R6, R3, !P2 ;  /* 0x0000000306037207 */ /* 0x000fe20005000000 */
[----:B------:R-:W-:Y:S01]  /*2b50*/  UIADD3 UR9, UPT, UPT, UR4, 0x70, URZ ;  /* 0x0000007004097890 */ /* 0x000fe2000fffe0ff */
[----:B-1----:R-:W-:Y:S01]  /*2b60*/  LEA R0, R11, UR6, 0x3 ;  /* 0x000000060b007c11 */ /* 0x002fe2000f8e18ff */
[----:B------:R-:W-:Y:S01]  /*2b70*/  UIADD3 UR8, UPT, UPT, UR8, 0x100, URZ ;  /* 0x0000010008087890 */ /* 0x000fe2000fffe0ff */
[----:B------:R1:W-:Y:S01]  /*2b80*/  @!P2 SYNCS.ARRIVE.TRANS64.RED RZ, [R3+URZ], R4 ;  /* 0x0000000403ffa9a7 */ /* 0x0003e200080004ff */
[----:B------:R-:W-:Y:S01]  /*2b90*/  UIADD3 UR4, UPT, UPT, UR5, 0x1, URZ ;  /* 0x0000000105047890 */ /* 0x000fe2000fffe0ff */
[----:B------:R-:W-:-:S03]  /*2ba0*/  VIADD R8, R8, 0x1 ;  /* 0x0000000108087836 */ /* 0x000fc60000000000 */
[----:B------:R-:W-:Y:S02]  /*2bb0*/  UISETP.NE.AND UP0, UPT, UR4, 0x2, UPT ;  /* 0x000000020400788c */ /* 0x000fe4000bf05270 */
[----:B------:R-:W-:Y:S01]  /*2bc0*/  ISETP.NE.AND P0, PT, R8, 0x2, PT ;  /* 0x000000020800780c */ /* 0x000fe20003f05270 */
[----:B------:R-:W-:Y:S06]  /*2bd0*/  UGETNEXTWORKID.BROADCAST [UR8], [UR9] ;  /* 0x00000000080073ca */ /* 0x000fec0008000100 */
[----:B------:R-:W-:Y:S02]  /*2be0*/  USEL UR7, URZ, 0x1, UP0 ;  /* 0x00000001ff077887 */ /* 0x000fe40008000000 */
[----:B------:R-:W-:-:S04]  /*2bf0*/  USEL UR5, UR4, URZ, UP0 ;  /* 0x000000ff04057287 */ /* 0x000fc80008000000 */
[----:B------:R-:W-:Y:S02]  /*2c00*/  LOP3.LUT R12, R12, UR7, RZ, 0x3c, !PT ;  /* 0x000000070c0c7c12 */ /* 0x000fe4000f8e3cff */
[----:B-1----:R-:W-:-:S04]  /*2c10*/  SHF.L.U32 R4, R10, 0x1f, RZ ;  /* 0x0000001f0a047819 */ /* 0x002fc800000006ff */
[----:B------:R-:W1:Y:S02]  /*2c20*/  SYNCS.PHASECHK.TRANS64.TRYWAIT P1, [R0+URZ+0x70], R4 ;  /* 0x00007004000075a7 */ /* 0x000e6400080211ff */
[----:B-1----:R-:W-:Y:S05]  /*2c30*/  @!P1 BRA `(.L_x_45) ;  /* 0x0000005800409947 */ /* 0x002fea0003800000 */
.L_x_142:
[C---:B-1----:R-:W-:Y:S01]  /*2c40*/  LEA R4, R11.reuse, UR6, 0x4 ;  /* 0x000000060b047c11 */ /* 0x042fe2000f8e20ff */
[----:B------:R-:W-:Y:S01]  /*2c50*/  VIADD R0, R0, 0x80 ;  /* 0x0000008000007836 */ /* 0x000fe20000000000 */
[----:B------:R-:W-:Y:S01]  /*2c60*/  SEL R8, R8, RZ, P0 ;  /* 0x000000ff08087207 */ /* 0x000fe20000000000 */
[----:B------:R-:W-:-:S03]  /*2c70*/  VIADD R11, R11, 0x1 ;  /* 0x000000010b0b7836 */ /* 0x000fc60000000000 */
[----:B------:R-:W1:Y:S01]  /*2c80*/  LDS.128 R4, [R4+0x100] ;  /* 0x0001000004047984 */ /* 0x000e620000000c00 */
[----:B------:R-:W-:Y:S02]  /*2c90*/  PRMT R0, RZ, 0x654, R0 ;  /* 0x00000654ff007816 */ /* 0x000fe40000000000 */
[C---:B------:R-:W-:Y:S01]  /*2ca0*/  ISETP.NE.AND P1, PT, R11.reuse, 0x2, PT ;  /* 0x000000020b00780c */ /* 0x040fe20003f25270 */
[----:B------:R-:W-:Y:S01]  /*2cb0*/  @!PT LDS RZ, [RZ] ;  /* 0x00000000fffff984 */ /* 0x000fe20000000800 */
[----:B------:R-:W-:Y:S01]  /*2cc0*/  @!PT LDS RZ, [RZ] ;  /* 0x00000000fffff984 */ /* 0x000fe20000000800 */
[----:B------:R-:W-:Y:S01]  /*2cd0*/  @!PT LDS RZ, [RZ] ;  /* 0x00000000fffff984 */ /* 0x000fe20000000800 */
[----:B------:R-:W-:Y:S01]  /*2ce0*/  @!PT LDS RZ, [RZ] ;  /* 0x00000000fffff984 */ /* 0x000fe20000000800 */
[----:B------:R2:W-:Y:S06]  /*2cf0*/  MEMBAR.ALL.CTA ;  /* 0x0000000000007992 */ /* 0x0005ec0000008000 */
[----:B--2---:R-:W2:Y:S01]  /*2d00*/  FENCE.VIEW.ASYNC.S ;  /* 0x00000000000073c6 */ /* 0x004ea20000000000 */
[----:B------:R-:W-:Y:S01]  /*2d10*/  SEL R11, R11, RZ, P1 ;  /* 0x000000ff0b0b7207 */ /* 0x000fe20000800000 */
[----:B--2---:R2:W-:Y:S01]  /*2d20*/  SYNCS.ARRIVE.TRANS64.RED.A1T0 RZ, [R0+URZ], RZ ;  /* 0x000000ff00ff79a7 */ /* 0x0045e200081004ff */
[----:B-1----:R-:W-:-:S02]  /*2d30*/  LOP3.LUT P3, RZ, R6, 0x1, RZ, 0xc0, !PT ;  /* 0x0000000106ff7812 */ /* 0x002fc4000786c0ff */
[----:B------:R-:W-:-:S04]  /*2d40*/  SEL R4, RZ, 0x1, P1 ;  /* 0x00000001ff047807 */ /* 0x000fc80000800000 */
[----:B------:R-:W-:Y:S02]  /*2d50*/  LOP3.LUT R10, R10, R4, RZ, 0x3c, !PT ;  /* 0x000000040a0a7212 */ /* 0x000fe400078e3cff */
[----:B--2---:R-:W-:-:S04]  /*2d60*/  SEL R0, RZ, 0x1, P0 ;  /* 0x00000001ff007807 */ /* 0x004fc80000000000 */
[----:B------:R-:W-:Y:S01]  /*2d70*/  LOP3.LUT R9, R9, R0, RZ, 0x3c, !PT ;  /* 0x0000000009097212 */ /* 0x000fe200078e3cff */
[----:B------:R-:W-:Y:S06]  /*2d80*/  @P3 BRA `(.L_x_46) ;  /* 0xfffffffc002c3947 */ /* 0x000fec000383ffff */
[----:B------:R-:W-:Y:S01]  /*2d90*/  ULEA UR4, UR5, UR6, 0x3 ;  /* 0x0000000605047291 */ /* 0x000fe2000f8e18ff */
[----:B------:R-:W-:-:S08]  /*2da0*/  SHF.L.U32 R2, R12, 0x1f, RZ ;  /* 0x0000001f0c027819 */ /* 0x000fd000000006ff */
[----:B------:R-:W1:Y:S02]  /*2db0*/  SYNCS.PHASECHK.TRANS64 P0, [UR4+0x80], R2 ;  /* 0x00008002ff0075a7 */ /* 0x000e640008001004 */
[----:B-1----:R-:W-:Y:S05]  /*2dc0*/  @P0 BRA `(.L_x_47) ;  /* 0x0000000000080947 */ /* 0x002fea0003800000 */
[----:B------:R-:W1:Y:S02]  /*2dd0*/  SYNCS.PHASECHK.TRANS64.TRYWAIT P0, [UR4+0x80], R2 ;  /* 0x00008002ff0075a7 */ /* 0x000e640008001104 */
[----:B-1----:R-:W-:Y:S05]  /*2de0*/  @!P0 BRA `(.L_x_48) ;  /* 0x0000005400e88947 */ /* 0x002fea0003800000 */
.L_x_47:
[----:B------:R-:W-:-:S04]  /*2df0*/  UIADD3 UR7, UPT, UPT, UR5, 0x1, URZ ;  /* 0x0000000105077890 */ /* 0x000fc8000fffe0ff */
[----:B------:R-:W-:-:S04]  /*2e00*/  UISETP.NE.AND UP0, UPT, UR7, 0x2, UPT ;  /* 0x000000020700788c */ /* 0x000fc8000bf05270 */
[----:B------:R-:W-:Y:S02]  /*2e10*/  USEL UR8, URZ, 0x1, UP0 ;  /* 0x00000001ff087887 */ /* 0x000fe40008000000 */
[----:B------:R-:W-:-:S04]  /*2e20*/  USEL UR7, UR7, URZ, UP0 ;  /* 0x000000ff07077287 */ /* 0x000fc80008000000 */
[----:B------:R-:W-:Y:S01]  /*2e30*/  ULEA UR7, UR7, UR6, 0x3 ;  /* 0x0000000607077291 */ /* 0x000fe2000f8e18ff */
[----:B-1----:R-:W-:-:S04]  /*2e40*/  LOP3.LUT R2, R12, UR8, RZ, 0x3c, !PT ;  /* 0x000000080c027c12 */ /* 0x002fc8000f8e3cff */
[----:B------:R-:W-:-:S04]  /*2e50*/  SHF.L.U32 R0, R2, 0x1f, RZ ;  /* 0x0000001f02007819 */ /* 0x000fc800000006ff */
[----:B------:R-:W1:Y:S02]  /*2e60*/  SYNCS.PHASECHK.TRANS64 P0, [UR7+0x80], R0 ;  /* 0x00008000ff0075a7 */ /* 0x000e640008001007 */
[----:B-1----:R-:W-:Y:S05]  /*2e70*/  @P0 EXIT ;  /* 0x000000000000094d */ /* 0x002fea0003800000 */
[----:B------:R-:W-:Y:S02]  /*2e80*/  SHF.L.U32 R2, R2, 0x1f, RZ ;  /* 0x0000001f02027819 */ /* 0x000fe400000006ff */
[----:B------:R-:W-:-:S07]  /*2e90*/  MOV R0, UR7 ;  /* 0x0000000700007c02 */ /* 0x000fce0008000f00 */
.L_x_49:
[----:B-1----:R1:W2:Y:S02]  /*2ea0*/  SYNCS.PHASECHK.TRANS64.TRYWAIT P0, [R0+URZ+0x80], R2 ;  /* 0x00008002000075a7 */ /* 0x0022a400080011ff */
[----:B--2---:R-:W-:Y:S05]  /*2eb0*/  @!P0 NANOSLEEP.SYNCS 0x989680 ;  /* 0x009896800000895d */ /* 0x004fea0003900000 */
[----:B------:R-:W2:Y:S02]  /*2ec0*/  @!P0 SYNCS.PHASECHK.TRANS64 P0, [R0+URZ+0x80], R2 ;  /* 0x00008002000085a7 */ /* 0x000ea400080010ff */
[----:B--2---:R-:W-:Y:S05]  /*2ed0*/  @P0 EXIT ;  /* 0x000000000000094d */ /* 0x004fea0003800000 */
[----:B------:R-:W-:Y:S05]  /*2ee0*/  BRA `(.L_x_49) ;  /* 0xfffffffc00ec7947 */ /* 0x000fea000383ffff */
.L_x_42:
[----:B------:R-:W-:-:S09]  /*2ef0*/  UISETP.NE.AND UP1, UPT, UR10, URZ, UPT ;  /* 0x000000ff0a00728c */ /* 0x000fd2000bf25270 */
[----:B------:R-:W-:Y:S05]  /*2f00*/  BRA.U UP1, `(.L_x_50) ;  /* 0x0000001501047547 */ /* 0x000fea000b800000 */
[----:B------:R-:W-:Y:S01]  /*2f10*/  UMOV UR4, 0x40 ;  /* 0x0000004000047882 */ /* 0x000fe20000000000 */
[----:B------:R-:W-:Y:S01]  /*2f20*/  NOP ;  /* 0x0000000000007918 */ /* 0x000fe20000000000 */
[----:B------:R-:W-:Y:S01]  /*2f30*/  ULEA UR5, UR45, UR4, 0x18 ;  /* 0x000000042d057291 */ /* 0x000fe2000f8ec0ff */
[----:B------:R-:W-:Y:S02]  /*2f40*/  UMOV UR6, 0x400 ;  /* 0x0000040000067882 */ /* 0x000fe40000000000 */
[----:B------:R-:W-:-:S06]  /*2f50*/  ULEA UR6, UR45, UR6, 0x18 ;  /* 0x000000062d067291 */ /* 0x000fcc000f8ec0ff */
[----:B------:R-:W1:Y:S02]  /*2f60*/  LDS.U8 R0, [UR5+0x1c] ;  /* 0x00001c05ff007984 */ /* 0x000e640008000000 */
[----:B-1----:R-:W-:-:S13]  /*2f70*/  ISETP.NE.AND P0, PT, R0, RZ, PT ;  /* 0x000000ff0000720c */ /* 0x002fda0003f05270 */
[----:B------:R-:W-:Y:S05]  /*2f80*/  @P0 BRA `(.L_x_51) ;  /* 0x0000000000580947 */ /* 0x000fea0003800000 */
[----:B------:R-:W-:-:S13]  /*2f90*/  ELECT P0, URZ, PT ;  /* 0x0000000000ff782f */ /* 0x000fda0003800000 */
[----:B------:R-:W-:Y:S05]  /*2fa0*/  @!P0 BRA `(.L_x_52) ;  /* 0x0000000000608947 */ /* 0x000fea0003800000 */
[----:B------:R-:W-:Y:S01]  /*2fb0*/  UMOV UR4, 0x10 ;  /* 0x0000001000047882 */ /* 0x000fe20000000000 */
[----:B------:R-:W-:Y:S01]  /*2fc0*/  HFMA2 R0, -RZ, RZ, 0, 5.9604644775390625e-08 ;  /* 0x00000001ff007431 */ /* 0x000fe200000001ff */
[----:B------:R-:W-:-:S03]  /*2fd0*/  MOV R2, 0xffff ;  /* 0x0000ffff00027802 */ /* 0x000fc60000000f00 */
[----:B------:R-:W-:Y:S04]  /*2fe0*/  DEPBAR.LE SB1, 0x36 ;  /* 0x00009d800000791a */ /* 0x000fe80000000000 */
[----:B------:R-:W1:Y:S02]  /*2ff0*/  UTCATOMSWS.FIND_AND_SET.ALIGN UP0, UR4, UR4 ;  /* 0x00000004000475e3 */ /* 0x000e640008000800 */
[----:B-1----:R-:W-:Y:S01]  /*3000*/  MOV R3, UR4 ;  /* 0x0000000400037c02 */ /* 0x002fe20008000f00 */
[----:B------:R-:W-:Y:S06]  /*3010*/  BRA.U UP0, `(.L_x_53) ;  /* 0x0000000100187547 */ /* 0x000fec000b800000 */
.L_x_54:
[----:B------:R-:W-:Y:S05]  /*3020*/  NANOSLEEP 0x64 ;  /* 0x000000640000795d */ /* 0x000fea0003800000 */
[----:B------:R-:W-:-:S05]  /*3030*/  UMOV UR4, 0x10 ;  /* 0x0000001000047882 */ /* 0x000fca0000000000 */
[----:B------:R-:W-:Y:S04]  /*3040*/  DEPBAR.LE SB1, 0x36 ;  /* 0x00009d800000791a */ /* 0x000fe80000000000 */
[----:B------:R-:W1:Y:S02]  /*3050*/  UTCATOMSWS.FIND_AND_SET.ALIGN UP0, UR4, UR4 ;  /* 0x00000004000475e3 */ /* 0x000e640008000800 */
[----:B-1----:R-:W-:Y:S01]  /*3060*/  MOV R3, UR4 ;  /* 0x0000000400037c02 */ /* 0x002fe20008000f00 */
[----:B------:R-:W-:Y:S05]  /*3070*/  BRA.U !UP0, `(.L_x_54) ;  /* 0xfffffffd08e87547 */ /* 0x000fea000b83ffff */
.L_x_53:
[-C--:B------:R-:W-:Y:S02]  /*3080*/  SHF.L.U32 R2, R2, R3.reuse, RZ ;  /* 0x0000000302027219 */ /* 0x080fe400000006ff */
[----:B------:R-:W-:Y:S01]  /*3090*/  SHF.L.U32 R0, R0, R3, RZ ;  /* 0x0000000300007219 */ /* 0x000fe200000006ff */
[----:B------:R-:W-:Y:S02]  /*30a0*/  IMAD.SHL.U32 R3, R3, 0x20, RZ ;  /* 0x0000002003037824 */ /* 0x000fe400078e00ff */
[----:B------:R1:W-:Y:S04]  /*30b0*/  ATOMS.OR RZ, [UR5+0x14], R2 ;  /* 0x00001402ffff798c */ /* 0x0003e8000b000005 */
[----:B------:R1:W-:Y:S04]  /*30c0*/  ATOMS.OR RZ, [UR5+0x18], R0 ;  /* 0x00001800ffff798c */ /* 0x0003e8000b000005 */
[----:B------:R1:W-:Y:S01]  /*30d0*/  STS [UR6+0x120], R3 ;  /* 0x00012003ff007988 */ /* 0x0003e20008000806 */
[----:B------:R-:W-:Y:S05]  /*30e0*/  BRA `(.L_x_52) ;  /* 0x0000000000107947 */ /* 0x000fea0003800000 */
.L_x_51:
[----:B------:R-:W-:Y:S02]  /*30f0*/  MOV R0, 0xffffffff ;  /* 0xffffffff00007802 */ /* 0x000fe40000000f00 */
[----:B------:R-:W-:-:S03]  /*3100*/  MOV R2, 0x3130 ;  /* 0x0000313000027802 */ /* 0x000fc60000000f00 */
[----:B------:R1:W-:Y:S04]  /*3110*/  STS [UR6+0x120], R0 ;  /* 0x00012000ff007988 */ /* 0x0003e80008000806 */
[----:B-1-3-5:R-:W-:Y:S05]  /*3120*/  CALL.REL.NOINC `($__internal_1_$__cuda_sm10x_tcgen05_guardrail_trap_phase_invalid_during_alloc) ;  /* 0x0000005c00347944 */ /* 0x02afea0003c00000 */
.L_x_52:
[----:B------:R-:W-:Y:S05]  /*3130*/  WARPSYNC.ALL ;  /* 0x0000000000007948 */ /* 0x000fea0003800000 */
[----:B------:R-:W2:Y:S01]  /*3140*/  S2UR UR4, SR_CgaCtaId ;  /* 0x00000000000479c3 */ /* 0x000ea20000008800 */
[----:B------:R-:W-:Y:S01]  /*3150*/  UMOV UR70, 0x400 ;  /* 0x0000040000467882 */ /* 0x000fe20000000000 */
[----:B------:R-:W-:-:S06]  /*3160*/  NOP ;  /* 0x0000000000007918 */ /* 0x000fcc0000000000 */
[----:B------:R-:W-:Y:S06]  /*3170*/  BAR.ARV 0x6, 0xa0 ;  /* 0x0182800000007b1d */ /* 0x000fec0000002000 */
[----:B------:R-:W4:Y:S01]  /*3180*/  LDCU UR5, c[0x0][0x38c] ;  /* 0x00007180ff0577ac */ /* 0x000f220008000800 */
[----:B------:R-:W-:Y:S01]  /*3190*/  IMAD.MOV.U32 R11, RZ, RZ, 0x1 ;  /* 0x00000001ff0b7424 */ /* 0x000fe200078e00ff */
[----:B------:R-:W-:Y:S01]  /*31a0*/  CS2R R8, SRZ ;  /* 0x0000000000087805 */ /* 0x000fe2000001ff00 */
[----:B------:R-:W-:Y:S01]  /*31b0*/  IMAD.MOV.U32 R10, RZ, RZ, RZ ;  /* 0x000000ffff0a7224 */ /* 0x000fe200078e00ff */
[----:B------:R-:W3:Y:S01]  /*31c0*/  LDCU UR7, c[0x0][0x38c] ;  /* 0x00007180ff0777ac */ /* 0x000ee20008000800 */
[----:B------:R-:W-:Y:S01]  /*31d0*/  UMOV UR9, URZ ;  /* 0x000000ff00097c82 */ /* 0x000fe20008000000 */
[----:B------:R-:W-:Y:S01]  /*31e0*/  UMOV UR76, 0x0 ;  /* 0x00000000004c7882 */ /* 0x000fe20000000000 */
[----:B--2---:R-:W-:Y:S01]  /*31f0*/  ULEA UR70, UR4, UR70, 0x18 ;  /* 0x0000004604467291 */ /* 0x004fe2000f8ec0ff */
[----:B------:R-:W-:-:S02]  /*3200*/  UMOV UR77, 0x8108910 ;  /* 0x08108910004d7882 */ /* 0x000fc40000000000 */
[----:B------:R-:W-:Y:S01]  /*3210*/  UMOV UR4, URZ ;  /* 0x000000ff00047c82 */ /* 0x000fe20008000000 */
[----:B------:R-:W-:Y:S01]  /*3220*/  UIADD3 UR6, UPT, UPT, UR70, 0x28400, URZ ;  /* 0x0002840046067890 */ /* 0x000fe2000fffe0ff */
[----:B------:R-:W-:Y:S01]  /*3230*/  IMAD.U32 R15, RZ, RZ, UR4 ;  /* 0x00000004ff0f7e24 */ /* 0x000fe2000f8e00ff */
[----:B------:R-:W-:Y:S01]  /*3240*/  UMOV UR74, 0x0 ;  /* 0x00000000004a7882 */ /* 0x000fe20000000000 */
[----:B------:R-:W-:Y:S01]  /*3250*/  UMOV UR75, 0x8108910 ;  /* 0x08108910004b7882 */ /* 0x000fe20000000000 */
[----:B----4-:R-:W-:Y:S01]  /*3260*/  UIADD3 UR5, UPT, UPT, UR5, 0x7f, URZ ;  /* 0x0000007f05057890 */ /* 0x010fe2000fffe0ff */
[----:B-1----:R-:W1:Y:S03]  /*3270*/  LDS R0, [UR70+0x120] ;  /* 0x00012046ff007984 */ /* 0x002e660008000800 */
[----:B------:R-:W-:Y:S02]  /*3280*/  USHF.R.S32.HI UR4, URZ, 0x1f, UR5 ;  /* 0x0000001fff047899 */ /* 0x000fe40008011405 */
[----:B---3--:R-:W-:-:S02]  /*3290*/  UISETP.GE.AND UP3, UPT, UR7, 0x1, UPT ;  /* 0x000000010700788c */ /* 0x008fc4000bf66270 */
[----:B------:R-:W-:Y:S02]  /*32a0*/  ULEA.HI UR4, UR4, UR5, URZ, 0x7 ;  /* 0x0000000504047291 */ /* 0x000fe4000f8f38ff */
[----:B------:R-:W-:Y:S02]  /*32b0*/  UIADD3 UR5, UPT, UPT, UR70, 0x8400, URZ ;  /* 0x0000840046057890 */ /* 0x000fe4000fffe0ff */
[----:B------:R-:W-:Y:S02]  /*32c0*/  USHF.R.S32.HI UR8, URZ, 0x7, UR4 ;  /* 0x00000007ff087899 */ /* 0x000fe40008011404 */
[----:B------:R-:W-:Y:S02]  /*32d0*/  USHF.R.U32.HI UR4, URZ, 0x4, UR6 ;  /* 0x00000004ff047899 */ /* 0x000fe40008011606 */
[----:B------:R-:W-:Y:S02]  /*32e0*/  UISETP.LT.AND UP0, UPT, UR8, 0x1, UPT ;  /* 0x000000010800788c */ /* 0x000fe4000bf01270 */
[----:B------:R-:W-:Y:S01]  /*32f0*/  IMAD.U32 R12, RZ, RZ, UR8 ;  /* 0x00000008ff0c7e24 */ /* 0x000fe2000f8e00ff */
[----:B------:R-:W-:-:S02]  /*3300*/  ULOP3.LUT UR4, UR4, 0x3fff, URZ, 0xc0, !UPT ;  /* 0x00003fff04047892 */ /* 0x000fc4000f8ec0ff */
[----:B------:R-:W-:Y:S02]  /*3310*/  USEL UR6, UR8, 0x1, !UP0 ;  /* 0x0000000108067887 */ /* 0x000fe4000c000000 */
[----:B------:R-:W-:Y:S02]  /*3320*/  ULOP3.LUT UR73, UR4, 0x10000, URZ, 0xfc, !UPT ;  /* 0x0001000004497892 */ /* 0x000fe4000f8efcff */
[----:B------:R-:W-:Y:S02]  /*3330*/  UIADD3 UR4, UPT, UPT, -UR6, URZ, URZ ;  /* 0x000000ff06047290 */ /* 0x000fe4000fffe1ff */
[----:B------:R-:W-:-:S04]  /*3340*/  USHF.R.U32.HI UR5, URZ, 0x4, UR5 ;  /* 0x00000004ff057899 */ /* 0x000fc80008011605 */
[----:B------:R-:W-:Y:S01]  /*3350*/  ULOP3.LUT UR5, UR5, 0x3fff, URZ, 0xc0, !UPT ;  /* 0x00003fff05057892 */ /* 0x000fe2000f8ec0ff */
[----:B------:R-:W-:-:S03]  /*3360*/  MOV R14, UR4 ;  /* 0x00000004000e7c02 */ /* 0x000fc60008000f00 */
[----:B------:R-:W-:Y:S01]  /*3370*/  ULOP3.LUT UR72, UR5, 0x4000000, URZ, 0xfc, !UPT ;  /* 0x0400000005487892 */ /* 0x000fe2000f8efcff */
[----:B-1----:R-:W-:-:S13]  /*3380*/  R2UR UR8, R0 ;  /* 0x00000000000872ca */ /* 0x002fda00000e0000 */
[----:B------:R-:W-:-:S07]  /*3390*/  MOV R16, UR8 ;  /* 0x0000000800107c02 */ /* 0x000fce0008000f00 */
.L_x_61:
[----:B------:R-:W-:Y:S02]  /*33a0*/  LEA R0, R10, UR70, 0x3 ;  /* 0x000000460a007c11 */ /* 0x000fe4000f8e18ff */
[----:B------:R-:W-:Y:S02]  /*33b0*/  SHF.L.U32 R2, R9, 0x1f, RZ ;  /* 0x0000001f09027819 */ /* 0x000fe400000006ff */
[----:B------:R-:W-:Y:S01]  /*33c0*/  PLOP3.LUT P0, PT, PT, PT, UP3, 0x80, 0x8 ;  /* 0x000000000008781c */ /* 0x000fe20003f0f038 */
[----:B------:R-:W-:Y:S01]  /*33d0*/  VIADD R3, R0, 0x80 ;  /* 0x0000008000037836 */ /* 0x000fe20000000000 */
[----:B-1----:R-:W1:Y:S02]  /*33e0*/  SYNCS.PHASECHK.TRANS64.TRYWAIT P1, [R0+URZ+0x70], R2 ;  /* 0x00007002000075a7 */ /* 0x002e6400080211ff */
[----:B-1----:R-:W-:Y:S09]  /*33f0*/  @!P1 BRA `(.L_x_55) ;  /* 0x00000050007c9947 */ /* 0x002ff20003800000 */
.L_x_144:
[----:B------:R-:W-:Y:S01]  /*3400*/  LEA R4, R10, UR70, 0x4 ;  /* 0x000000460a047c11 */ /* 0x000fe2000f8e20ff */
[----:B------:R-:W-:Y:S01]  /*3410*/  @UP3 ULEA UR4, UR9, UR70, 0x3 ;  /* 0x0000004609043291 */ /* 0x000fe2000f8e18ff */
[----:B------:R-:W-:Y:S02]  /*3420*/  R2UR UR5, R15 ;  /* 0x000000000f0572ca */ /* 0x000fe400000e0000 */
[----:B------:R-:W-:Y:S02]  /*3430*/  PLOP3.LUT P2, PT, PT, PT, PT, 0x80, 0x8 ;  /* 0x000000000008781c */ /* 0x000fe40003f4f070 */
[----:B------:R-:W2:Y:S01]  /*3440*/  LDS.128 R4, [R4+0x100] ;  /* 0x0001000004047984 */ /* 0x000ea20000000c00 */
[----:B------:R-:W-:Y:S02]  /*3450*/  PRMT R3, RZ, 0x654, R3 ;  /* 0x00000654ff037816 */ /* 0x000fe40000000003 */
[----:B-1----:R-:W-:Y:S01]  /*3460*/  @P0 SHF.L.U32 R2, R8, 0x1f, RZ ;  /* 0x0000001f08020819 */ /* 0x002fe200000006ff */
[----:B------:R-:W-:Y:S01]  /*3470*/  @!PT LDS RZ, [RZ] ;  /* 0x00000000fffff984 */ /* 0x000fe20000000800 */
[----:B------:R-:W-:Y:S01]  /*3480*/  @!PT LDS RZ, [RZ] ;  /* 0x00000000fffff984 */ /* 0x000fe20000000800 */
[----:B------:R-:W-:Y:S01]  /*3490*/  @!PT LDS RZ, [RZ] ;  /* 0x00000000fffff984 */ /* 0x000fe20000000800 */
[----:B------:R-:W-:Y:S01]  /*34a0*/  @!PT LDS RZ, [RZ] ;  /* 0x00000000fffff984 */ /* 0x000fe20000000800 */
[----:B------:R1:W-:Y:S06]  /*34b0*/  MEMBAR.ALL.CTA ;  /* 0x0000000000007992 */ /* 0x0003ec0000008000 */
[----:B-1----:R-:W1:Y:S01]  /*34c0*/  FENCE.VIEW.ASYNC.S ;  /* 0x00000000000073c6 */ /* 0x002e620000000000 */
[----:B------:R-:W-:-:S02]  /*34d0*/  SHF.L.U32 R0, R11, 0x1f, RZ ;  /* 0x0000001f0b007819 */ /* 0x000fc400000006ff */
[----:B------:R-:W-:Y:S01]  /*34e0*/  R2UR UR6, R16 ;  /* 0x00000000100672ca */ /* 0x000fe200000e0000 */
[----:B------:R-:W-:-:S06]  /*34f0*/  ULEA UR7, UR5, UR70, 0x3 ;  /* 0x0000004605077291 */ /* 0x000fcc000f8e18ff */
[----:B------:R-:W-:-:S06]  /*3500*/  IMAD.U32 R13, RZ, RZ, UR7 ;  /* 0x00000007ff0d7e24 */ /* 0x000fcc000f8e00ff */
[----:B------:R-:W-:Y:S01]  /*3510*/  ULEA UR8, UR5, UR6, 0x6 ;  /* 0x0000000605087291 */ /* 0x000fe2000f8e30ff */
[----:B-1----:R1:W-:Y:S01]  /*3520*/  SYNCS.ARRIVE.TRANS64.RED.A1T0 RZ, [R3+URZ], RZ ;  /* 0x000000ff03ff79a7 */ /* 0x0023e200081004ff */
[----:B------:R1:W3:Y:S01]  /*3530*/  @P0 SYNCS.PHASECHK.TRANS64.TRYWAIT P2, [UR4], R2 ;  /* 0x00000002ff0005a7 */ /* 0x0002e20008041104 */
[----:B--2---:R-:W-:Y:S01]  /*3540*/  LOP3.LUT P1, RZ, R6, 0x1, RZ, 0xc0, !PT ;  /* 0x0000000106ff7812 */ /* 0x004fe2000782c0ff */
[----:B------:R-:W2:Y:S02]  /*3550*/  SYNCS.PHASECHK.TRANS64.TRYWAIT P0, [UR7+0xb0], R0 ;  /* 0x0000b000ff0075a7 */ /* 0x000ea40008001107 */
[----:B-123--:R-:W-:Y:S10]  /*3560*/  @!P0 BRA `(.L_x_56) ;  /* 0x0000005000348947 */ /* 0x00eff40003800000 */
.L_x_146:
[----:B------:R-:W-:Y:S01]  /*3570*/  IADD3 R10, PT, PT, R10, 0x1, RZ ;  /* 0x000000010a0a7810 */ /* 0x000fe20007ffe0ff */
[----:B------:R-:W-:Y:S06]  /*3580*/  BRA.U !UP3, `(.L_x_57) ;  /* 0x000000050bec7547 */ /* 0x000fec000b800000 */
[----:B------:R-:W-:Y:S01]  /*3590*/  R2UR UR69, R14 ;  /* 0x000000000e4572ca */ /* 0x000fe200000e0000 */
[----:B------:R-:W-:Y:S01]  /*35a0*/  UPLOP3.LUT UP4, UPT, UPT, UPT, UPT, 0x40, 0x4 ;  /* 0x000000000004789c */ /* 0x000fe20003f8e870 */
[----:B------:R-:W-:Y:S01]  /*35b0*/  R2UR UR68, R12 ;  /* 0x000000000c4472ca */ /* 0x000fe200000e0000 */
[----:B------:R-:W-:-:S14]  /*35c0*/  UMOV UR7, UR9 ;  /* 0x0000000900077c82 */ /* 0x000fdc0008000000 */
.L_x_60:
[----:B------:R-:W-:Y:S02]  /*35d0*/  UIADD3 UR69, UPT, UPT, UR69, 0x1, URZ ;  /* 0x0000000145457890 */ /* 0x000fe4000fffe0ff */
[----:B--2---:R-:W-:Y:S02]  /*35e0*/  ULEA UR5, UR7, UR70, 0x3 ;  /* 0x0000004607057291 */ /* 0x004fe4000f8e18ff */
[----:B------:R-:W-:Y:S01]  /*35f0*/  UISETP.NE.AND UP0, UPT, UR69, URZ, UPT ;  /* 0x000000ff4500728c */ /* 0x000fe2000bf05270 */
[----:B------:R-:W-:Y:S10]  /*3600*/  @P2 BRA `(.L_x_58) ;  /* 0x00000000000c2947 */ /* 0x000ff40003800000 */
[----:B-1----:R-:W-:Y:S04]  /*3610*/  SHF.L.U32 R2, R8, 0x1f, RZ ;  /* 0x0000001f08027819 */ /* 0x002fe800000006ff */
[----:B------:R-:W1:Y:S02]  /*3620*/  SYNCS.PHASECHK.TRANS64.TRYWAIT P0, [UR5], R2 ;  /* 0x00000002ff0075a7 */ /* 0x000e640008001105 */
[----:B-1----:R-:W-:Y:S05]  /*3630*/  @!P0 BRA `(.L_x_59) ;  /* 0x00000050001c8947 */ /* 0x002fea0003800000 */
.L_x_58:
[----:B------:R-:W-:Y:S01]  /*3640*/  UISETP.NE.AND UP1, UPT, UR68, 0x1, UPT ;  /* 0x000000014400788c */ /* 0x000fe2000bf25270 */
[----:B------:R-:W-:Y:S01]  /*3650*/  PLOP3.LUT P2, PT, PT, PT, PT, 0x80, 0x8 ;  /* 0x000000000008781c */ /* 0x000fe20003f4f070 */
[----:B------:R-:W-:Y:S01]  /*3660*/  UIADD3 UR9, UPT, UPT, UR7, 0x1, URZ ;  /* 0x0000000107097890 */ /* 0x000fe2000fffe0ff */
[----:B------:R-:W-:Y:S01]  /*3670*/  MOV.SPILL R3, UR75 ;  /* 0x0000004b00037c02 */ /* 0x000fe20009000f00 */
[----:B------:R-:W-:Y:S01]  /*3680*/  UIADD3 UR71, UPT, UPT, UR5, 0x10, URZ ;  /* 0x0000001005477890 */ /* 0x000fe2000fffe0ff */
[----:B-1----:R-:W-:Y:S01]  /*3690*/  MOV.SPILL R2, UR74 ;  /* 0x0000004a00027c02 */ /* 0x002fe20009000f00 */
[----:B------:R-:W-:Y:S01]  /*36a0*/  UISETP.NE.AND UP2, UPT, UR9, 0x2, UPT ;  /* 0x000000020900788c */ /* 0x000fe2000bf45270 */
[----:B------:R-:W-:Y:S01]  /*36b0*/  PLOP3.LUT P0, PT, PT, PT, UP1, 0x80, 0x8 ;  /* 0x000000000008781c */ /* 0x000fe20003f0f018 */
[----:B------:R-:W-:Y:S02]  /*36c0*/  ULEA UR6, UR7, UR73, 0xb ;  /* 0x0000004907067291 */ /* 0x000fe4000f8e58ff */
[----:B------:R-:W-:Y:S02]  /*36d0*/  USEL UR5, URZ, 0x1, UP2 ;  /* 0x00000001ff057887 */ /* 0x000fe40009000000 */
[----:B------:R-:W-:Y:S02]  /*36e0*/  USEL UR9, UR9, URZ, UP2 ;  /* 0x000000ff09097287 */ /* 0x000fe40009000000 */
[----:B------:R-:W-:Y:S02]  /*36f0*/  ULEA UR4, UR7, UR72, 0xc ;  /* 0x0000004807047291 */ /* 0x000fe4000f8e60ff */
[----:B------:R-:W-:Y:S01]  /*3700*/  @UP1 ULEA UR7, UR9, UR70, 0x3 ;  /* 0x0000004609071291 */ /* 0x000fe2000f8e18ff */
[----:B------:R-:W-:Y:S01]  /*3710*/  LOP3.LUT R8, R8, UR5, RZ, 0x3c, !PT ;  /* 0x0000000508087c12 */ /* 0x000fe2000f8e3cff */
[----:B------:R-:W-:Y:S02]  /*3720*/  UIADD3 UR20, UPT, UPT, UR6, 0x2, URZ ;  /* 0x0000000206147890 */ /* 0x000fe4000fffe0ff */
[----:B------:R-:W-:Y:S01]  /*3730*/  UIADD3 UR18, UPT, UPT, UR4, 0x40, URZ ;  /* 0x0000004004127890 */ /* 0x000fe2000fffe0ff */
[----:B------:R-:W-:Y:S01]  /*3740*/  @P0 SHF.L.U32 R0, R8, 0x1f, RZ ;  /* 0x0000001f08000819 */ /* 0x000fe200000006ff */
[----:B------:R-:W-:Y:S02]  /*3750*/  UIADD3 UR14, UPT, UPT, UR6, 0x4, URZ ;  /* 0x00000004060e7890 */ /* 0x000fe4000fffe0ff */
[----:B------:R-:W-:Y:S01]  /*3760*/  UIADD3 UR12, UPT, UPT, UR4, 0x80, URZ ;  /* 0x00000080040c7890 */ /* 0x000fe2000fffe0ff */
[----:B------:R2:W3:Y:S01]  /*3770*/  @P0 SYNCS.PHASECHK.TRANS64.TRYWAIT P2, [UR7], R0 ;  /* 0x00000000ff0005a7 */ /* 0x0004e20008041107 */
[----:B------:R-:W-:Y:S02]  /*3780*/  UIADD3 UR66, UPT, UPT, UR6, 0x6, URZ ;  /* 0x0000000606427890 */ /* 0x000fe4000fffe0ff */
        /* <DEDUP_REMOVED lines=24> */
[----:B------:R-:W-:Y:S01]  /*3910*/  UIADD3 UR68, UPT, UPT, UR68, -0x1, URZ ;  /* 0xffffffff44447890 */ /* 0x000fe2000fffe0ff */
[----:B------:R-:W-:Y:S01]  /*3920*/  UMOV UR7, 0x40004040 ;  /* 0x4000404000077882 */ /* 0x000fe20000000000 */
[----:B------:R-:W-:Y:S01]  /*3930*/  UMOV UR74, 0x0 ;  /* 0x00000000004a7882 */ /* 0x000fe20000000000 */
[----:B------:R-:W-:Y:S01]  /*3940*/  UMOV UR75, 0x8108910 ;  /* 0x08108910004b7882 */ /* 0x000fe20000000000 */
[----:B------:R-:W-:Y:S01]  /*3950*/  UMOV UR5, 0x20004020 ;  /* 0x2000402000057882 */ /* 0x000fe20000000000 */
[----:B------:R-:W-:Y:S01]  /*3960*/  UMOV UR21, 0x40004040 ;  /* 0x4000404000157882 */ /* 0x000fe20000000000 */
[----:B------:R1:W-:Y:S01]  /*3970*/  UTCHMMA gdesc[UR4], gdesc[UR6], tmem[UR8], tmem[UR74], idesc[UR75], UP4 ;  /* 0x00ff4a06040075ea */ /* 0x0003e2000a000008 */
[----:B------:R-:W-:Y:S01]  /*3980*/  UPLOP3.LUT UP4, UPT, UPT, UPT, UPT, 0x80, 0x8 ;  /* 0x000000000008789c */ /* 0x000fe20003f8f070 */
[----:B------:R-:W-:Y:S01]  /*3990*/  UMOV UR19, 0x20004020 ;  /* 0x2000402000137882 */ /* 0x000fe20000000000 */
[----:B------:R-:W-:Y:S01]  /*39a0*/  UMOV UR15, 0x40004040 ;  /* 0x40004040000f7882 */ /* 0x000fe20000000000 */
[----:B------:R4:W-:Y:S01]  /*39b0*/  UTCHMMA gdesc[UR18], gdesc[UR20], tmem[UR8], tmem[UR74], idesc[UR75], UPT ;  /* 0x00ff4a14120075ea */ /* 0x0009e2000b800008 */
[----:B------:R-:W-:Y:S01]  /*39c0*/  UMOV UR13, 0x20004020 ;  /* 0x20004020000d7882 */ /* 0x000fe20000000000 */
        /* <DEDUP_REMOVED lines=18> */
[----:B-1----:R-:W-:Y:S01]  /*3af0*/  UIADD3 UR4, UPT, UPT, UR4, 0x3c0, URZ ;  /* 0x000003c004047890 */ /* 0x002fe2000fffe0ff */
[----:B------:R-:W-:Y:S01]  /*3b00*/  UMOV UR6, 0x0 ;  /* 0x0000000000067882 */ /* 0x000fe20000000000 */
[----:B------:R-:W-:Y:S01]  /*3b10*/  UMOV UR7, 0x8108910 ;  /* 0x0810891000077882 */ /* 0x000fe20000000000 */
[----:B------:R-:W-:Y:S01]  /*3b20*/  UMOV UR31, 0x40004040 ;  /* 0x40004040001f7882 */ /* 0x000fe20000000000 */
[----:B----4-:R-:W-:Y:S01]  /*3b30*/  UMOV UR20, 0x0 ;  /* 0x0000000000147882 */ /* 0x010fe20000000000 */
[----:B------:R-:W-:Y:S01]  /*3b40*/  UMOV UR21, 0x8108910 ;  /* 0x0810891000157882 */ /* 0x000fe20000000000 */
[----:B------:R-:W-:Y:S01]  /*3b50*/  R2UR.FILL UR75, R3 ;  /* 0x00000000034b72ca */ /* 0x000fe200004e0000 */
[----:B------:R1:W-:Y:S01]  /*3b60*/  UTCHMMA gdesc[UR12], gdesc[UR14], tmem[UR8], tmem[UR20], idesc[UR21], UPT ;  /* 0x00ff140e0c0075ea */ /* 0x0003e2000b800008 */
[----:B------:R-:W-:Y:S01]  /*3b70*/  R2UR.FILL UR74, R2 ;  /* 0x00000000024a72ca */ /* 0x000fe200004e0000 */
[----:B------:R-:W-:Y:S01]  /*3b80*/  UTCHMMA gdesc[UR64], gdesc[UR66], tmem[UR8], tmem[UR20], idesc[UR21], UPT ;  /* 0x00ff1442400075ea */ /* 0x000fe2000b800008 */
[----:B------:R-:W-:Y:S01]  /*3b90*/  UTCHMMA gdesc[UR60], gdesc[UR62], tmem[UR8], tmem[UR20], idesc[UR21], UPT ;  /* 0x00ff143e3c0075ea */ /* 0x000fe2000b800008 */
[----:B------:R-:W-:Y:S01]  /*3ba0*/  UMOV UR18, 0x0 ;  /* 0x0000000000127882 */ /* 0x000fe20000000000 */
[----:B------:R-:W-:Y:S01]  /*3bb0*/  UMOV UR19, 0x8108910 ;  /* 0x0810891000137882 */ /* 0x000fe20000000000 */
[----:B------:R-:W-:Y:S01]  /*3bc0*/  UMOV UR29, 0x20004020 ;  /* 0x20004020001d7882 */ /* 0x000fe20000000000 */
[----:B------:R-:W-:Y:S01]  /*3bd0*/  UTCHMMA gdesc[UR56], gdesc[UR58], tmem[UR8], tmem[UR18], idesc[UR19], UPT ;  /* 0x00ff123a380075ea */ /* 0x000fe2000b800008 */
[----:B------:R-:W-:Y:S01]  /*3be0*/  UTCHMMA gdesc[UR52], gdesc[UR54], tmem[UR8], tmem[UR18], idesc[UR19], UPT ;  /* 0x00ff1236340075ea */ /* 0x000fe2000b800008 */
[----:B------:R-:W-:Y:S01]  /*3bf0*/  UTCHMMA gdesc[UR48], gdesc[UR50], tmem[UR8], tmem[UR18], idesc[UR19], UPT ;  /* 0x00ff1232300075ea */ /* 0x000fe2000b800008 */
[----:B------:R-:W-:Y:S01]  /*3c00*/  UTCHMMA gdesc[UR44], gdesc[UR46], tmem[UR8], tmem[UR6], idesc[UR7], UPT ;  /* 0x00ff062e2c0075ea */ /* 0x000fe2000b800008 */
[----:B------:R-:W-:Y:S01]  /*3c10*/  UTCHMMA gdesc[UR40], gdesc[UR42], tmem[UR8], tmem[UR6], idesc[UR7], UPT ;  /* 0x00ff062a280075ea */ /* 0x000fe2000b800008 */
[----:B------:R-:W-:Y:S01]  /*3c20*/  UTCHMMA gdesc[UR36], gdesc[UR38], tmem[UR8], tmem[UR18], idesc[UR19], UPT ;  /* 0x00ff1226240075ea */ /* 0x000fe2000b800008 */
[----:B------:R-:W-:Y:S01]  /*3c30*/  UMOV UR27, 0x40004040 ;  /* 0x40004040001b7882 */ /* 0x000fe20000000000 */
[----:B------:R-:W-:Y:S01]  /*3c40*/  UMOV UR25, 0x20004020 ;  /* 0x2000402000197882 */ /* 0x000fe20000000000 */
[----:B------:R-:W-:Y:S01]  /*3c50*/  UMOV UR23, 0x40004040 ;  /* 0x4000404000177882 */ /* 0x000fe20000000000 */
[----:B------:R-:W-:Y:S01]  /*3c60*/  UMOV UR17, 0x20004020 ;  /* 0x2000402000117882 */ /* 0x000fe20000000000 */
[----:B------:R-:W-:Y:S01]  /*3c70*/  UMOV UR11, 0x40004040 ;  /* 0x40004040000b7882 */ /* 0x000fe20000000000 */
[----:B-1----:R-:W-:Y:S01]  /*3c80*/  UMOV UR14, 0x0 ;  /* 0x00000000000e7882 */ /* 0x002fe20000000000 */
[----:B------:R-:W-:Y:S01]  /*3c90*/  UMOV UR15, 0x8108910 ;  /* 0x08108910000f7882 */ /* 0x000fe20000000000 */
[----:B------:R-:W-:Y:S01]  /*3ca0*/  UMOV UR12, 0x0 ;  /* 0x00000000000c7882 */ /* 0x000fe20000000000 */
[----:B------:R-:W-:Y:S01]  /*3cb0*/  UMOV UR13, 0x8108910 ;  /* 0x08108910000d7882 */ /* 0x000fe20000000000 */
[----:B------:R-:W-:Y:S01]  /*3cc0*/  UTCHMMA gdesc[UR32], gdesc[UR34], tmem[UR8], tmem[UR14], idesc[UR15], UPT ;  /* 0x00ff0e22200075ea */ /* 0x000fe2000b800008 */
[----:B------:R-:W-:Y:S01]  /*3cd0*/  UTCHMMA gdesc[UR28], gdesc[UR30], tmem[UR8], tmem[UR12], idesc[UR13], UPT ;  /* 0x00ff0c1e1c0075ea */ /* 0x000fe2000b800008 */
[----:B------:R1:W-:Y:S01]  /*3ce0*/  UTCHMMA gdesc[UR24], gdesc[UR26], tmem[UR8], tmem[UR6], idesc[UR7], UPT ;  /* 0x00ff061a180075ea */ /* 0x0003e2000b800008 */
[----:B------:R2:W-:Y:S01]  /*3cf0*/  UTCHMMA gdesc[UR16], gdesc[UR22], tmem[UR8], tmem[UR76], idesc[UR77], UPT ;  /* 0x00ff4c16100075ea */ /* 0x0005e2000b800008 */
[----:B------:R2:W-:Y:S01]  /*3d00*/  UTCHMMA gdesc[UR4], gdesc[UR10], tmem[UR8], tmem[UR74], idesc[UR75], UPT ;  /* 0x00ff4a0a040075ea */ /* 0x0005e2000b800008 */
[----:B------:R2:W-:Y:S01]  /*3d10*/  UTCBAR [UR71], URZ ;  /* 0x000000ff470073e9 */ /* 0x0005e200080000ff */
[----:B-1----:R-:W-:Y:S01]  /*3d20*/  UMOV UR7, UR9 ;  /* 0x0000000900077c82 */ /* 0x002fe20008000000 */
[----:B---3--:R-:W-:Y:S05]  /*3d30*/  BRA.U UP0, `(.L_x_60) ;  /* 0xfffffff900247547 */ /* 0x008fea000b83ffff */
.L_x_57:
[----:B--2---:R-:W-:Y:S02]  /*3d40*/  R2UR UR4, R15 ;  /* 0x000000000f0472ca */ /* 0x004fe400000e0000 */
[----:B------:R-:W-:Y:S02]  /*3d50*/  R2UR UR5, R13 ;  /* 0x000000000d0572ca */ /* 0x000fe400000e0000 */
[----:B------:R-:W-:-:S04]  /*3d60*/  ISETP.NE.AND P0, PT, R10, 0x2, PT ;  /* 0x000000020a00780c */ /* 0x000fc80003f05270 */
[----:B-1----:R-:W-:Y:S02]  /*3d70*/  SEL R0, RZ, 0x1, P0 ;  /* 0x00000001ff007807 */ /* 0x002fe40000000000 */
[----:B------:R-:W-:Y:S02]  /*3d80*/  SEL R10, R10, RZ, P0 ;  /* 0x000000ff0a0a7207 */ /* 0x000fe40000000000 */
[----:B------:R-:W-:Y:S01]  /*3d90*/  LOP3.LUT R9, R9, R0, RZ, 0x3c, !PT ;  /* 0x0000000009097212 */ /* 0x000fe200078e3cff */
[----:B------:R-:W-:Y:S02]  /*3da0*/  UIADD3 UR4, UPT, UPT, UR4, 0x1, URZ ;  /* 0x0000000104047890 */ /* 0x000fe4000fffe0ff */
[----:B------:R-:W-:Y:S02]  /*3db0*/  UIADD3 UR5, UPT, UPT, UR5, 0x90, URZ ;  /* 0x0000009005057890 */ /* 0x000fe4000fffe0ff */
[----:B------:R-:W-:-:S04]  /*3dc0*/  UISETP.NE.AND UP0, UPT, UR4, 0x4, UPT ;  /* 0x000000040400788c */ /* 0x000fc8000bf05270 */
[----:B------:R-:W-:Y:S02]  /*3dd0*/  USEL UR6, URZ, 0x1, UP0 ;  /* 0x00000001ff067887 */ /* 0x000fe40008000000 */
[----:B------:R-:W-:Y:S01]  /*3de0*/  USEL UR4, UR4, URZ, UP0 ;  /* 0x000000ff04047287 */ /* 0x000fe20008000000 */
[----:B------:R1:W-:Y:S03]  /*3df0*/  UTCBAR [UR5], URZ ;  /* 0x000000ff050073e9 */ /* 0x0003e600080000ff */
[----:B------:R-:W-:Y:S02]  /*3e00*/  LOP3.LUT R11, R11, UR6, RZ, 0x3c, !PT ;  /* 0x000000060b0b7c12 */ /* 0x000fe4000f8e3cff */
[----:B------:R-:W-:Y:S01]  /*3e10*/  IMAD.U32 R15, RZ, RZ, UR4 ;  /* 0x00000004ff0f7e24 */ /* 0x000fe2000f8e00ff */
[----:B------:R-:W-:Y:S06]  /*3e20*/  @P1 BRA `(.L_x_61) ;  /* 0xfffffff4005c1947 */ /* 0x000fec000383ffff */
[----:B------:R-:W2:Y:S01]  /*3e30*/  S2UR UR8, SR_CgaCtaId ;  /* 0x00000000000879c3 */ /* 0x000ea20000008800 */
[----:B-1----:R-:W-:Y:S02]  /*3e40*/  R2UR UR5, R15 ;  /* 0x000000000f0572ca */ /* 0x002fe400000e0000 */
[----:B------:R-:W-:Y:S01]  /*3e50*/  ELECT P0, URZ, PT ;  /* 0x0000000000ff782f */ /* 0x000fe20003800000 */
[----:B------:R-:W-:Y:S01]  /*3e60*/  IMAD.MOV.U32 R0, RZ, RZ, 0x1 ;  /* 0x00000001ff007424 */ /* 0x000fe200078e00ff */
[----:B------:R-:W-:Y:S01]  /*3e70*/  UIADD3 UR70, UPT, UPT, UR70, 0xb0, URZ ;  /* 0x000000b046467890 */ /* 0x000fe2000fffe0ff */
[----:B------:R-:W-:Y:S01]  /*3e80*/  SHF.L.U32 R2, R11, 0x1f, RZ ;  /* 0x0000001f0b027819 */ /* 0x000fe200000006ff */
[----:B------:R-:W-:Y:S01]  /*3e90*/  UMOV UR4, 0x40 ;  /* 0x0000004000047882 */ /* 0x000fe20000000000 */
[----:B------:R-:W-:Y:S01]  /*3ea0*/  UVIRTCOUNT.DEALLOC.SMPOOL 0x80 ;  /* 0x000000800000784c */ /* 0x000fe20000000000 */
[----:B--2---:R-:W-:-:S05]  /*3eb0*/  ULEA UR8, UR8, UR4, 0x18 ;  /* 0x0000000408087291 */ /* 0x004fca000f8ec0ff */
[----:B------:R-:W-:-:S04]  /*3ec0*/  ULEA UR4, UR5, UR70, 0x3 ;  /* 0x0000004605047291 */ /* 0x000fc8000f8e18ff */
[----:B------:R1:W-:Y:S05]  /*3ed0*/  @P0 STS.U8 [UR8+0x1c], R0 ;  /* 0x00001c00ff000988 */ /* 0x0003ea0008000008 */
[----:B------:R-:W2:Y:S02]  /*3ee0*/  SYNCS.PHASECHK.TRANS64.TRYWAIT P0, [UR4], R2 ;  /* 0x00000002ff0075a7 */ /* 0x000ea40008001104 */
[----:B-12---:R-:W-:Y:S05]  /*3ef0*/  @!P0 BRA `(.L_x_62) ;  /* 0x0000004800048947 */ /* 0x006fea0003800000 */
.L_x_149:
[----:B------:R-:W-:-:S13]  /*3f00*/  R2UR UR4, R15 ;  /* 0x000000000f0472ca */ /* 0x000fda00000e0000 */
[----:B------:R-:W-:-:S04]  /*3f10*/  UIADD3 UR4, UPT, UPT, UR4, 0x1, URZ ;  /* 0x0000000104047890 */ /* 0x000fc8000fffe0ff */
[----:B------:R-:W-:-:S04]  /*3f20*/  UISETP.NE.AND UP0, UPT, UR4, 0x4, UPT ;  /* 0x000000040400788c */ /* 0x000fc8000bf05270 */
[----:B------:R-:W-:Y:S02]  /*3f30*/  USEL UR6, URZ, 0x1, UP0 ;  /* 0x00000001ff067887 */ /* 0x000fe40008000000 */
[----:B------:R-:W-:-:S04]  /*3f40*/  USEL UR4, UR4, URZ, UP0 ;  /* 0x000000ff04047287 */ /* 0x000fc80008000000 */
[----:B------:R-:W-:Y:S01]  /*3f50*/  ULEA UR5, UR4, UR70, 0x3 ;  /* 0x0000004604057291 */ /* 0x000fe2000f8e18ff */
[----:B-1----:R-:W-:-:S04]  /*3f60*/  LOP3.LUT R2, R11, UR6, RZ, 0x3c, !PT ;  /* 0x000000060b027c12 */ /* 0x002fc8000f8e3cff */
[----:B------:R-:W-:-:S04]  /*3f70*/  SHF.L.U32 R3, R2, 0x1f, RZ ;  /* 0x0000001f02037819 */ /* 0x000fc800000006ff */
[----:B------:R-:W1:Y:S02]  /*3f80*/  SYNCS.PHASECHK.TRANS64.TRYWAIT P0, [UR5], R3 ;  /* 0x00000003ff0075a7 */ /* 0x000e640008001105 */
[----:B-1----:R-:W-:Y:S05]  /*3f90*/  @!P0 BRA `(.L_x_63) ;  /* 0x0000004400f48947 */ /* 0x002fea0003800000 */
.L_x_151:
[----:B------:R-:W-:-:S04]  /*3fa0*/  UIADD3 UR4, UPT, UPT, UR4, 0x1, URZ ;  /* 0x0000000104047890 */ /* 0x000fc8000fffe0ff */
[----:B------:R-:W-:-:S04]  /*3fb0*/  UISETP.NE.AND UP0, UPT, UR4, 0x4, UPT ;  /* 0x000000040400788c */ /* 0x000fc8000bf05270 */
[----:B------:R-:W-:Y:S02]  /*3fc0*/  USEL UR6, URZ, 0x1, UP0 ;  /* 0x00000001ff067887 */ /* 0x000fe40008000000 */
[----:B------:R-:W-:-:S04]  /*3fd0*/  USEL UR4, UR4, URZ, UP0 ;  /* 0x000000ff04047287 */ /* 0x000fc80008000000 */
[----:B------:R-:W-:Y:S01]  /*3fe0*/  ULEA UR5, UR4, UR70, 0x3 ;  /* 0x0000004604057291 */ /* 0x000fe2000f8e18ff */
[----:B------:R-:W-:-:S04]  /*3ff0*/  LOP3.LUT R2, R2, UR6, RZ, 0x3c, !PT ;  /* 0x0000000602027c12 */ /* 0x000fc8000f8e3cff */
[----:B-1----:R-:W-:-:S04]  /*4000*/  SHF.L.U32 R3, R2, 0x1f, RZ ;  /* 0x0000001f02037819 */ /* 0x002fc800000006ff */
[----:B------:R-:W1:Y:S02]  /*4010*/  SYNCS.PHASECHK.TRANS64.TRYWAIT P0, [UR5], R3 ;  /* 0x00000003ff0075a7 */ /* 0x000e640008001105 */
[----:B-1----:R-:W-:Y:S05]  /*4020*/  @!P0 BRA `(.L_x_64) ;  /* 0x0000004400e88947 */ /* 0x002fea0003800000 */
.L_x_153:
[----:B------:R-:W-:-:S04]  /*4030*/  UIADD3 UR4, UPT, UPT, UR4, 0x1, URZ ;  /* 0x0000000104047890 */ /* 0x000fc8000fffe0ff */
[----:B------:R-:W-:-:S04]  /*4040*/  UISETP.NE.AND UP0, UPT, UR4, 0x4, UPT ;  /* 0x000000040400788c */ /* 0x000fc8000bf05270 */
[----:B------:R-:W-:Y:S02]  /*4050*/  USEL UR5, URZ, 0x1, UP0 ;  /* 0x00000001ff057887 */ /* 0x000fe40008000000 */
[----:B------:R-:W-:-:S04]  /*4060*/  USEL UR4, UR4, URZ, UP0 ;  /* 0x000000ff04047287 */ /* 0x000fc80008000000 */
[----:B------:R-:W-:Y:S01]  /*4070*/  ULEA UR4, UR4, UR70, 0x3 ;  /* 0x0000004604047291 */ /* 0x000fe2000f8e18ff */
[----:B------:R-:W-:-:S04]  /*4080*/  LOP3.LUT R2, R2, UR5, RZ, 0x3c, !PT ;  /* 0x0000000502027c12 */ /* 0x000fc8000f8e3cff */
[----:B------:R-:W-:-:S04]  /*4090*/  SHF.L.U32 R2, R2, 0x1f, RZ ;  /* 0x0000001f02027819 */ /* 0x000fc800000006ff */
[----:B------:R-:W2:Y:S02]  /*40a0*/  SYNCS.PHASECHK.TRANS64.TRYWAIT P0, [UR4], R2 ;  /* 0x00000002ff0075a7 */ /* 0x000ea40008001104 */
[----:B--2---:R-:W-:Y:S05]  /*40b0*/  @!P0 BRA `(.L_x_65) ;  /* 0x0000004400dc8947 */ /* 0x004fea0003800000 */
.L_x_155:
[----:B------:R-:W-:Y:S01]  /*40c0*/  NOP ;  /* 0x0000000000007918 */ /* 0x000fe20000000000 */
[----:B-1----:R-:W1:Y:S01]  /*40d0*/  LDS R0, [UR8+0x14] ;  /* 0x00001408ff007984 */ /* 0x002e620008000800 */
[----:B------:R-:W-:Y:S01]  /*40e0*/  R2UR UR4, R16 ;  /* 0x00000000100472ca */ /* 0x000fe200000e0000 */
[----:B------:R-:W-:Y:S01]  /*40f0*/  UMOV UR5, 0xffff ;  /* 0x0000ffff00057882 */ /* 0x000fe20000000000 */
[----:B------:R-:W-:-:S11]  /*4100*/  UMOV UR6, 0x1 ;  /* 0x0000000100067882 */ /* 0x000fd60000000000 */
[----:B------:R-:W-:-:S04]  /*4110*/  ULOP3.LUT UR4, UR4, 0xffff, URZ, 0xc0, !UPT ;  /* 0x0000ffff04047892 */ /* 0x000fc8000f8ec0ff */
[----:B------:R-:W-:-:S04]  /*4120*/  USHF.R.U32.HI UR4, URZ, 0x5, UR4 ;  /* 0x00000005ff047899 */ /* 0x000fc80008011604 */
[----:B------:R-:W-:Y:S02]  /*4130*/  USHF.L.U32 UR5, UR5, UR4, URZ ;  /* 0x0000000405057299 */ /* 0x000fe400080006ff */
[----:B------:R-:W-:-:S04]  /*4140*/  USHF.L.U32 UR4, UR6, UR4, URZ ;  /* 0x0000000406047299 */ /* 0x000fc800080006ff */
[----:B-1----:R-:W-:-:S04]  /*4150*/  LOP3.LUT R0, R0, UR5, RZ, 0xc0, !PT ;  /* 0x0000000500007c12 */ /* 0x002fc8000f8ec0ff */
[----:B------:R-:W-:-:S13]  /*4160*/  ISETP.NE.AND P0, PT, R0, UR5, PT ;  /* 0x0000000500007c0c */ /* 0x000fda000bf05270 */
[----:B------:R-:W-:Y:S05]  /*4170*/  @P0 BRA `(.L_x_66) ;  /* 0x0000000000580947 */ /* 0x000fea0003800000 */
[----:B------:R-:W1:Y:S02]  /*4180*/  LDS R0, [UR8+0x18] ;  /* 0x00001808ff007984 */ /* 0x000e640008000800 */
[----:B-1----:R-:W-:-:S04]  /*4190*/  LOP3.LUT R0, R0, UR4, RZ, 0xc0, !PT ;  /* 0x0000000400007c12 */ /* 0x002fc8000f8ec0ff */
[----:B------:R-:W-:-:S13]  /*41a0*/  ISETP.NE.AND P0, PT, R0, UR4, PT ;  /* 0x0000000400007c0c */ /* 0x000fda000bf05270 */
[----:B------:R-:W-:Y:S05]  /*41b0*/  @P0 BRA `(.L_x_67) ;  /* 0x00000000003c0947 */ /* 0x000fea0003800000 */
[----:B------:R-:W1:Y:S01]  /*41c0*/  S2R R2, SR_LANEID ;  /* 0x0000000000027919 */ /* 0x000e620000000000 */
[----:B------:R-:W-:-:S06]  /*41d0*/  ULOP3.LUT UR5, URZ, UR5, URZ, 0x33, !UPT ;  /* 0x00000005ff057292 */ /* 0x000fcc000f8e33ff */
[----:B------:R-:W-:-:S04]  /*41e0*/  IMAD.U32 R0, RZ, RZ, UR5 ;  /* 0x00000005ff007e24 */ /* 0x000fc8000f8e00ff */
[----:B------:R2:W3:Y:S02]  /*41f0*/  REDUX UR7, R0 ;  /* 0x00000000000773c4 */ /* 0x0004e40000000000 */
[----:B------:R4:W-:Y:S01]  /*4200*/  UTCATOMSWS.AND URZ, UR5 ;  /* 0x0000000500ff79e3 */ /* 0x0009e20008000000 */
[----:B--2---:R-:W-:Y:S01]  /*4210*/  LOP3.LUT R0, RZ, UR4, RZ, 0x33, !PT ;  /* 0x00000004ff007c12 */ /* 0x004fe2000f8e33ff */
[----:B------:R-:W-:Y:S02]  /*4220*/  VOTEU.ANY UR4, UPT, PT ;  /* 0x0000000000047886 */ /* 0x000fe400038e0100 */
[----:B------:R-:W-:Y:S02]  /*4230*/  UFLO.U32 UR4, UR4 ;  /* 0x00000004000472bd */ /* 0x000fe400080e0000 */
[----:B------:R-:W2:Y:S04]  /*4240*/  REDUX UR6, R0 ;  /* 0x00000000000673c4 */ /* 0x000ea80000000000 */
[----:B-1----:R-:W-:-:S02]  /*4250*/  ISETP.EQ.U32.AND P0, PT, R2, UR4, PT ;  /* 0x0000000402007c0c */ /* 0x002fc4000bf02070 */
[----:B---3--:R-:W-:-:S11]  /*4260*/  MOV R2, UR7 ;  /* 0x0000000700027c02 */ /* 0x008fd60008000f00 */
[----:B------:R4:W-:Y:S01]  /*4270*/  @P0 ATOMS.AND RZ, [UR8+0x14], R2 ;  /* 0x00001402ffff098c */ /* 0x0009e2000a800008 */
[----:B--2---:R-:W-:-:S05]  /*4280*/  IMAD.U32 R0, RZ, RZ, UR6 ;  /* 0x00000006ff007e24 */ /* 0x004fca000f8e00ff */
[----:B------:R4:W-:Y:S01]  /*4290*/  @P0 ATOMS.AND RZ, [UR8+0x18], R0 ;  /* 0x00001800ffff098c */ /* 0x0009e2000a800008 */
[----:B------:R-:W-:Y:S05]  /*42a0*/  BRA `(.L_x_68) ;  /* 0x0000000000147947 */ /* 0x000fea0003800000 */
.L_x_67:
[----:B------:R-:W-:Y:S02]  /*42b0*/  MOV R2, 0x42d0 ;  /* 0x000042d000027802 */ /* 0x000fe40000000f00 */
[----:B-----5:R-:W-:Y:S05]  /*42c0*/  CALL.REL.NOINC `($__internal_0_$__cuda_sm10x_tcgen05_guardrail_trap_col_being_dealloced_not_returned_by_alloc) ;  /* 0x0000004800c07944 */ /* 0x020fea0003c00000 */
[----:B------:R-:W-:Y:S05]  /*42d0*/  BRA `(.L_x_68) ;  /* 0x0000000000087947 */ /* 0x000fea0003800000 */
.L_x_66:
[----:B------:R-:W-:Y:S02]  /*42e0*/  MOV R2, 0x4300 ;  /* 0x0000430000027802 */ /* 0x000fe40000000f00 */
[----:B-----5:R-:W-:Y:S05]  /*42f0*/  CALL.REL.NOINC `($__internal_2_$__cuda_sm10x_tcgen05_guardrail_trap_unallocated_columns_being_dealloced) ;  /* 0x0000004800cc7944 */ /* 0x020fea0003c00000 */
.L_x_68:
[----:B------:R-:W-:Y:S01]  /*4300*/  NOP ;  /* 0x0000000000007918 */ /* 0x000fe20000000000 */
[----:B----4-:R-:W-:Y:S05]  /*4310*/  EXIT ;  /* 0x000000000000794d */ /* 0x010fea0003800000 */
.L_x_50:
[----:B------:R-:W-:-:S09]  /*4320*/  UISETP.NE.OR UP2, UPT, UR10, 0x3, !UP2 ;  /* 0x000000030a00788c */ /* 0x000fd2000d745670 */
[----:B------:R-:W-:Y:S05]  /*4330*/  BRA.U UP2, `(.L_x_69) ;  /* 0x00000011020c7547 */ /* 0x000fea000b800000 */
[----:B------:R-:W1:Y:S01]  /*4340*/  LDCU.64 UR4, c[0x0][0x888] ;  /* 0x00011100ff0477ac */ /* 0x000e620008000a00 */
[----:B------:R-:W2:Y:S01]  /*4350*/  LDC R0, c[0x0][0xb30] ;  /* 0x0002cc00ff007b82 */ /* 0x000ea20000000800 */
[----:B------:R-:W-:Y:S01]  /*4360*/  IMAD.MOV.U32 R30, RZ, RZ, 0x1 ;  /* 0x00000001ff1e7424 */ /* 0x000fe200078e00ff */
[----:B------:R-:W-:Y:S01]  /*4370*/  CS2R R28, SRZ ;  /* 0x00000000001c7805 */ /* 0x000fe2000001ff00 */
[----:B------:R-:W4:Y:S01]  /*4380*/  LDCU.64 UR14, c[0x0][0x890] ;  /* 0x00011200ff0e77ac */ /* 0x000f220008000a00 */
[----:B------:R-:W-:Y:S01]  /*4390*/  IMAD.MOV.U32 R25, RZ, RZ, 0x2000 ;  /* 0x00002000ff197424 */ /* 0x000fe200078e00ff */
[----:B------:R-:W-:-:S03]  /*43a0*/  UPLOP3.LUT UP1, UPT, UPT, UPT, UPT, 0x40, 0x4 ;  /* 0x000000000004789c */ /* 0x000fc60003f2e870 */
[----:B------:R-:W3:Y:S08]  /*43b0*/  LDC R24, c[0x0][0x370] ;  /* 0x0000dc00ff187b82 */ /* 0x000ef00000000800 */
[----:B------:R-:W3:Y:S01]  /*43c0*/  LDC R3, c[0x0][0xb0c] ;  /* 0x0002c300ff037b82 */ /* 0x000ee20000000800 */
[----:B-1----:R-:W-:-:S03]  /*43d0*/  UISETP.NE.U32.AND UP2, UPT, UR4, URZ, UPT ;  /* 0x000000ff0400728c */ /* 0x002fc6000bf45070 */
[----:B------:R-:W-:Y:S01]  /*43e0*/  UMOV UR4, 0x400 ;  /* 0x0000040000047882 */ /* 0x000fe20000000000 */
[----:B----4-:R-:W-:Y:S02]  /*43f0*/  UISETP.NE.U32.AND UP3, UPT, UR14, URZ, UPT ;  /* 0x000000ff0e00728c */ /* 0x010fe4000bf65070 */
[----:B------:R-:W-:Y:S01]  /*4400*/  ULEA UR4, UR45, UR4, 0x18 ;  /* 0x000000042d047291 */ /* 0x000fe2000f8ec0ff */
[----:B------:R-:W1:Y:S01]  /*4410*/  LDC R18, c[0x0][0xb20] ;  /* 0x0002c800ff127b82 */ /* 0x000e620000000800 */
[----:B--2---:R-:W-:Y:S01]  /*4420*/  ISETP.NE.AND P1, PT, R0, 0x1, PT ;  /* 0x000000010000780c */ /* 0x004fe20003f25270 */
[----:B------:R-:W-:Y:S02]  /*4430*/  UISETP.NE.AND.EX UP2, UPT, UR5, URZ, UPT, UP2 ;  /* 0x000000ff0500728c */ /* 0x000fe4000bf45320 */
[----:B------:R-:W-:Y:S02]  /*4440*/  UIADD3 UR13, UPT, UPT, UR4, 0x38, URZ ;  /* 0x00000038040d7890 */ /* 0x000fe4000fffe0ff */
[----:B------:R-:W-:-:S02]  /*4450*/  UIADD3 UR33, UPT, UPT, UR4, 0x20, URZ ;  /* 0x0000002004217890 */ /* 0x000fc4000fffe0ff */
[----:B-----5:R-:W2:Y:S01]  /*4460*/  LDC.64 R32, c[0x0][0x348] ;  /* 0x0000d200ff207b82 */ /* 0x020ea20000000a00 */
[----:B------:R-:W-:Y:S02]  /*4470*/  UIADD3 UR25, UPT, UPT, UR4, 0x28, URZ ;  /* 0x0000002804197890 */ /* 0x000fe4000fffe0ff */
[----:B------:R-:W-:Y:S02]  /*4480*/  UIADD3 UR17, UPT, UPT, UR4, 0x30, URZ ;  /* 0x0000003004117890 */ /* 0x000fe4000fffe0ff */
[----:B------:R-:W-:Y:S02]  /*4490*/  UPRMT UR13, UR45, 0x654, UR13 ;  /* 0x000006542d0d7896 */ /* 0x000fe4000800000d */
[----:B------:R-:W-:Y:S01]  /*44a0*/  UISETP.NE.AND.EX UP3, UPT, UR15, URZ, UPT, UP3 ;  /* 0x000000ff0f00728c */ /* 0x000fe2000bf65330 */
[----:B------:R-:W4:Y:S08]  /*44b0*/  LDC.64 R16, c[0x0][0xb10] ;  /* 0x0002c400ff107b82 */ /* 0x000f300000000a00 */
[----:B------:R-:W1:Y:S08]  /*44c0*/  LDC.64 R6, c[0x0][0xb18] ;  /* 0x0002c600ff067b82 */ /* 0x000e700000000a00 */
[----:B------:R-:W1:Y:S08]  /*44d0*/  LDC.64 R4, c[0x0][0xb28] ;  /* 0x0002ca00ff047b82 */ /* 0x000e700000000a00 */
[----:B---3--:R-:W1:Y:S02]  /*44e0*/  LDC R19, c[0x0][0x374] ;  /* 0x0000dd00ff137b82 */ /* 0x008e640000000800 */
.L_x_80:
[C---:B------:R-:W-:Y:S02]  /*44f0*/  LEA R0, R29.reuse, UR4, 0x3 ;  /* 0x000000041d007c11 */ /* 0x040fe4000f8e18ff */
[----:B------:R-:W-:Y:S02]  /*4500*/  SHF.L.U32 R2, R28, 0x1f, RZ ;  /* 0x0000001f1c027819 */ /* 0x000fe400000006ff */
[----:B------:R-:W-:Y:S02]  /*4510*/  LEA R20, R29, UR4, 0x4 ;  /* 0x000000041d147c11 */ /* 0x000fe4000f8e20ff */
[----:B---3--:R-:W3:Y:S02]  /*4520*/  SYNCS.PHASECHK.TRANS64.TRYWAIT P0, [R0+URZ+0x70], R2 ;  /* 0x00007002000075a7 */ /* 0x008ee400080011ff */
[----:B---3--:R-:W-:Y:S05]  /*4530*/  @!P0 BRA `(.L_x_70) ;  /* 0x0000004000d48947 */ /* 0x008fea0003800000 */
.L_x_156:
[----:B------:R-:W-:Y:S01]  /*4540*/  ISETP.GE.AND P0, PT, R26, 0x1, PT ;  /* 0x000000011a00780c */ /* 0x000fe20003f06270 */
[----:B------:R-:W5:Y:S01]  /*4550*/  LDS.128 R20, [R20+0x100] ;  /* 0x0001000014147984 */ /* 0x000f620000000c00 */
[----:B---3--:R-:W-:Y:S01]  /*4560*/  VIADD R0, R0, 0x80 ;  /* 0x0000008000007836 */ /* 0x008fe20000000000 */
[----:B------:R-:W-:Y:S01]  /*4570*/  @!PT LDS RZ, [RZ] ;  /* 0x00000000fffff984 */ /* 0x000fe20000000800 */
[----:B------:R-:W-:Y:S01]  /*4580*/  @!PT LDS RZ, [RZ] ;  /* 0x00000000fffff984 */ /* 0x000fe20000000800 */
[----:B------:R-:W-:Y:S01]  /*4590*/  @!PT LDS RZ, [RZ] ;  /* 0x00000000fffff984 */ /* 0x000fe20000000800 */
[----:B------:R-:W-:Y:S01]  /*45a0*/  @!PT LDS RZ, [RZ] ;  /* 0x00000000fffff984 */ /* 0x000fe20000000800 */
[----:B------:R3:W-:Y:S06]  /*45b0*/  MEMBAR.ALL.CTA ;  /* 0x0000000000007992 */ /* 0x0007ec0000008000 */
[----:B---3--:R-:W3:Y:S01]  /*45c0*/  FENCE.VIEW.ASYNC.S ;  /* 0x00000000000073c6 */ /* 0x008ee20000000000 */
[----:B------:R-:W-:Y:S04]  /*45d0*/  PRMT R0, RZ, 0x654, R0 ;  /* 0x00000654ff007816 */ /* 0x000fe80000000000 */
[----:B---3--:R3:W-:Y:S01]  /*45e0*/  SYNCS.ARRIVE.TRANS64.RED.A1T0 RZ, [R0+URZ], RZ ;  /* 0x000000ff00ff79a7 */ /* 0x0087e200081004ff */
[----:B-----5:R-:W-:Y:S11]  /*45f0*/  LOP3.LUT P3, RZ, R22, 0x1, RZ, 0xc0, !PT ;  /* 0x0000000116ff7812 */ /* 0x020ff6000786c0ff */
[----:B------:R-:W-:Y:S02]  /*4600*/  @!UPT UIADD3 URZ, UPT, UPT, URZ, URZ, URZ ;  /* 0x000000fffffff290 */ /* 0x000fe4000fffe0ff */
[----:B------:R-:W-:Y:S02]  /*4610*/  @P3 MOV R11, R20 ;  /* 0x00000014000b3202 */ /* 0x000fe40000000f00 */
[----:B------:R-:W-:Y:S01]  /*4620*/  @P3 LOP3.LUT R10, R21, 0xffff, RZ, 0xc0, !PT ;  /* 0x0000ffff150a3812 */ /* 0x000fe200078ec0ff */
[----:B---3--:R-:W-:Y:S06]  /*4630*/  @!P0 BRA `(.L_x_71) ;  /* 0x0000000000a48947 */ /* 0x008fec0003800000 */
[-C--:B-1----:R-:W-:Y:S01]  /*4640*/  IMAD.HI.U32 R0, R19, R7.reuse, RZ ;  /* 0x0000000713007227 */ /* 0x082fe200078e00ff */
[----:B------:R-:W-:Y:S02]  /*4650*/  ISETP.NE.AND P0, PT, R6, 0x1, PT ;  /* 0x000000010600780c */ /* 0x000fe40003f05270 */
[----:B------:R-:W-:Y:S01]  /*4660*/  ISETP.NE.AND P2, PT, R26, 0x1, PT ;  /* 0x000000011a00780c */ /* 0x000fe20003f45270 */
[----:B----4-:R-:W-:Y:S01]  /*4670*/  IMAD.HI.U32 R9, R24, R16, RZ ;  /* 0x0000001018097227 */ /* 0x010fe200078e00ff */
[----:B------:R-:W-:Y:S02]  /*4680*/  SHF.R.U32.HI R0, RZ, R18, R0 ;  /* 0x00000012ff007219 */ /* 0x000fe40000011600 */
[----:B------:R-:W-:Y:S01]  /*4690*/  ISETP.NE.AND P4, PT, R3, 0x1, PT ;  /* 0x000000010300780c */ /* 0x000fe20003f85270 */
[----:B------:R-:W-:Y:S01]  /*46a0*/  IMAD.HI.U32 R13, R10, R7, RZ ;  /* 0x000000070a0d7227 */ /* 0x000fe200078e00ff */
[----:B------:R-:W-:Y:S02]  /*46b0*/  SHF.R.U32.HI R9, RZ, R17, R9 ;  /* 0x00000011ff097219 */ /* 0x000fe40000011609 */
[----:B------:R-:W-:Y:S01]  /*46c0*/  SEL R0, R19, R0, !P0 ;  /* 0x0000000013007207 */ /* 0x000fe20004000000 */
[----:B------:R-:W-:Y:S01]  /*46d0*/  IMAD.HI.U32 R12, R11, R16, RZ ;  /* 0x000000100b0c7227 */ /* 0x000fe200078e00ff */
[----:B------:R-:W-:Y:S03]  /*46e0*/  SEL R9, R24, R9, !P4 ;  /* 0x0000000918097207 */ /* 0x000fe60006000000 */
[-C--:B------:R-:W-:Y:S01]  /*46f0*/  IMAD.HI.U32 R8, R0, R4.reuse, RZ ;  /* 0x0000000400087227 */ /* 0x080fe200078e00ff */
[----:B------:R-:W-:Y:S03]  /*4700*/  SHF.R.U32.HI R12, RZ, R17, R12 ;  /* 0x00000011ff0c7219 */ /* 0x000fe6000001160c */
[----:B------:R-:W-:Y:S01]  /*4710*/  IMAD.HI.U32 R2, R9, R4, RZ ;  /* 0x0000000409027227 */ /* 0x000fe200078e00ff */
[-C--:B------:R-:W-:Y:S02]  /*4720*/  @P2 SHF.R.U32.HI R0, RZ, R5.reuse, R8 ;  /* 0x00000005ff002219 */ /* 0x080fe40000011608 */
[----:B------:R-:W-:Y:S02]  /*4730*/  SHF.R.U32.HI R8, RZ, R18, R13 ;  /* 0x00000012ff087219 */ /* 0x000fe4000001160d */
[----:B------:R-:W-:Y:S01]  /*4740*/  @P2 SHF.R.U32.HI R9, RZ, R5, R2 ;  /* 0x00000005ff092219 */ /* 0x000fe20000011602 */
[----:B------:R-:W-:Y:S01]  /*4750*/  IMAD R0, R26, R0, RZ ;  /* 0x000000001a007224 */ /* 0x000fe200078e02ff */
[----:B------:R-:W-:Y:S02]  /*4760*/  SEL R8, R10, R8, !P0 ;  /* 0x000000080a087207 */ /* 0x000fe40004000000 */
[----:B------:R-:W-:Y:S01]  /*4770*/  SEL R2, R11, R12, !P4 ;  /* 0x0000000c0b027207 */ /* 0x000fe20006000000 */
[----:B------:R-:W-:Y:S01]  /*4780*/  IMAD R12, R26, R9, RZ ;  /* 0x000000091a0c7224 */ /* 0x000fe200078e02ff */
[C---:B------:R-:W-:Y:S01]  /*4790*/  ISETP.GE.AND P0, PT, R8.reuse, R0, PT ;  /* 0x000000000800720c */ /* 0x040fe20003f06270 */
[----:B------:R-:W-:Y:S03]  /*47a0*/  IMAD.HI.U32 R0, R8, R4, RZ ;  /* 0x0000000408007227 */ /* 0x000fe600078e00ff */
[----:B------:R-:W-:Y:S02]  /*47b0*/  ISETP.GE.OR P0, PT, R2, R12, P0 ;  /* 0x0000000c0200720c */ /* 0x000fe40000706670 */
[-C--:B------:R-:W-:Y:S04]  /*47c0*/  SHF.R.U32.HI R0, RZ, R5.reuse, R0 ;  /* 0x00000005ff007219 */ /* 0x080fe80000011600 */
[----:B------:R-:W-:Y:S05]  /*47d0*/  SEL R13, R8, R0, !P2 ;  /* 0x00000000080d7207 */ /* 0x000fea0005000000 */
[----:B------:R-:W-:Y:S02]  /*47e0*/  IMAD.MOV R12, RZ, RZ, -R13 ;  /* 0x000000ffff0c7224 */ /* 0x000fe400078e0a0d */
[----:B------:R-:W-:Y:S04]  /*47f0*/  @!P0 IMAD.HI.U32 R0, R2, R4, RZ ;  /* 0x0000000402008227 */ /* 0x000fe800078e00ff */
[----:B------:R-:W-:Y:S01]  /*4800*/  IMAD R12, R26, R12, R8 ;  /* 0x0000000c1a0c7224 */ /* 0x000fe200078e0208 */
[----:B------:R-:W-:Y:S04]  /*4810*/  @!P0 SHF.R.U32.HI R0, RZ, R5, R0 ;  /* 0x00000005ff008219 */ /* 0x000fe80000011600 */
[----:B------:R-:W-:Y:S04]  /*4820*/  @!P0 SEL R0, R2, R0, !P2 ;  /* 0x0000000002008207 */ /* 0x000fe80005000000 */
[----:B------:R-:W-:Y:S01]  /*4830*/  @!P0 IADD3 R13, PT, PT, R13, -R0, RZ ;  /* 0x800000000d0d8210 */ /* 0x000fe20007ffe0ff */
[----:B------:R-:W-:Y:S01]  /*4840*/  @!P0 IMAD R0, R9, R12, R0 ;  /* 0x0000000c09008224 */ /* 0x000fe200078e0200 */
[----:B------:R-:W-:Y:S01]  /*4850*/  IADD3 R9, PT, PT, -R8, RZ, RZ ;  /* 0x000000ff08097210 */ /* 0x000fe20007ffe1ff */
[--C-:B------:R-:W-:Y:S02]  /*4860*/  IMAD.MOV R12, RZ, RZ, -R2.reuse ;  /* 0x000000ffff0c7224 */ /* 0x100fe400078e0a02 */
[----:B------:R-:W-:Y:S02]  /*4870*/  @!P0 IMAD R8, R13, R26, R2 ;  /* 0x0000001a0d088224 */ /* 0x000fe400078e0202 */
[----:B------:R-:W-:Y:S02]  /*4880*/  @!P0 IMAD.MOV.U32 R2, RZ, RZ, R0 ;  /* 0x000000ffff028224 */ /* 0x000fe400078e0000 */
[----:B------:R-:W-:Y:S02]  /*4890*/  IMAD R11, R3, R12, R11 ;  /* 0x0000000c030b7224 */ /* 0x000fe400078e020b */
[----:B------:R-:W-:Y:S02]  /*48a0*/  IMAD R10, R6, R9, R10 ;  /* 0x00000009060a7224 */ /* 0x000fe400078e020a */
[----:B------:R-:W-:Y:S02]  /*48b0*/  IMAD R11, R2, R3, R11 ;  /* 0x00000003020b7224 */ /* 0x000fe400078e020b */
[----:B------:R-:W-:Y:S02]  /*48c0*/  IMAD R10, R8, R6, R10 ;  /* 0x00000006080a7224 */ /* 0x000fe400078e020a */
.L_x_71:
[----:B------:R-:W-:Y:S05]  /*48d0*/  BRA.U UP1, `(.L_x_72) ;  /* 0x0000000101107547 */ /* 0x000fea000b800000 */
[----:B------:R-:W-:Y:S04]  /*48e0*/  MOV R2, UR21 ;  /* 0x0000001500027c02 */ /* 0x000fe80008000f00 */
[----:B------:R-:W-:Y:S04]  /*48f0*/  SHF.L.U32 R2, R2, 0x1f, RZ ;  /* 0x0000001f02027819 */ /* 0x000fe800000006ff */
[----:B------:R-:W3:Y:S02]  /*4900*/  SYNCS.PHASECHK.TRANS64.TRYWAIT P0, [UR4+0x68], R2 ;  /* 0x00006802ff0075a7 */ /* 0x000ee40008001104 */
[----:B---3--:R-:W-:Y:S05]  /*4910*/  @!P0 BRA `(.L_x_73) ;  /* 0x0000003c00f08947 */ /* 0x008fea0003800000 */
.L_x_72:
[----:B------:R-:W-:Y:S02]  /*4920*/  R2UR UR35, R15 ;  /* 0x000000000f2372ca */ /* 0x000fe400000e0000 */
[----:B------:R-:W-:Y:S02]  /*4930*/  R2UR UR34, R14 ;  /* 0x000000000e2272ca */ /* 0x000fe400000e0000 */
[----:B------:R-:W-:Y:S02]  /*4940*/  ISETP.NE.U32.AND P2, PT, RZ, UR14, PT ;  /* 0x0000000eff007c0c */ /* 0x000fe4000bf45070 */
[----:B------:R-:W-:Y:S02]  /*4950*/  SHF.L.U32 R14, R30, 0x1f, RZ ;  /* 0x0000001f1e0e7819 */ /* 0x000fe400000006ff */
[----:B------:R-:W-:Y:S05]  /*4960*/  ISETP.NE.AND.EX P2, PT, RZ, UR15, PT, P2 ;  /* 0x0000000fff007c0c */ /* 0x000fea000bf45320 */
[----:B------:R-:W-:Y:S02]  /*4970*/  USHF.L.U32 UR35, UR35, 0x7, URZ ;  /* 0x0000000723237899 */ /* 0x000fe400080006ff */
[----:B------:R-:W-:Y:S01]  /*4980*/  USHF.L.U32 UR34, UR34, 0x6, URZ ;  /* 0x0000000622227899 */ /* 0x000fe200080006ff */
[----:B------:R-:W-:Y:S11]  /*4990*/  BRA.U !UP3, `(.L_x_74) ;  /* 0x000000010b387547 */ /* 0x000ff6000b800000 */
[----:B------:R-:W-:Y:S01]  /*49a0*/  UPLOP3.LUT UP0, UPT, UPT, UPT, UP2, 0x80, 0x8 ;  /* 0x000000000008789c */ /* 0x000fe20003f0f020 */
[----:B------:R-:W-:Y:S01]  /*49b0*/  R2UR UR5, R65 ;  /* 0x00000000410572ca */ /* 0x000fe200000e0000 */
[----:B------:R-:W-:Y:S02]  /*49c0*/  HFMA2 R64, -RZ, RZ, 0, 5.9604644775390625e-08 ;  /* 0x00000001ff407431 */ /* 0x000fe400000001ff */
[----:B---3--:R-:W-:Y:S02]  /*49d0*/  IMAD.MOV.U32 R0, RZ, RZ, 0x1 ;  /* 0x00000001ff007424 */ /* 0x008fe400078e00ff */
[----:B------:R-:W-:Y:S05]  /*49e0*/  PLOP3.LUT P0, PT, PT, PT, UP0, 0x80, 0x8 ;  /* 0x000000000008781c */ /* 0x000fea0003f0f008 */
[----:B------:R-:W3:Y:S03]  /*49f0*/  @UP0 LDCU.64 UR6, c[0x0][0x888] ;  /* 0x00011100ff0607ac */ /* 0x000ee60008000a00 */
[----:B------:R-:W-:Y:S05]  /*4a00*/  @UP0 UIMAD UR5, UR5, UR14, URZ ;  /* 0x0000000e050502a4 */ /* 0x000fea000f8e02ff */
[----:B------:R-:W-:Y:S01]  /*4a10*/  @!P0 PRMT R64, R0, 0x7610, R64 ;  /* 0x0000761000408816 */ /* 0x000fe20000000040 */
[----:B---3--:R-:W-:Y:S05]  /*4a20*/  @UP0 UIMAD.WIDE UR6, UR5, 0x4, UR6 ;  /* 0x00000004050608a5 */ /* 0x008fea000f8e0206 */
[----:B------:R-:W3:Y:S01]  /*4a30*/  @!UP0 LDCU UR5, c[0x0][0x880] ;  /* 0x00011000ff0587ac */ /* 0x000ee20008000800 */
[----:B------:R-:W-:Y:S02]  /*4a40*/  IMAD.U32 R8, RZ, RZ, UR6 ;  /* 0x00000006ff087e24 */ /* 0x000fe4000f8e00ff */
[----:B------:R-:W-:Y:S05]  /*4a50*/  IMAD.U32 R9, RZ, RZ, UR7 ;  /* 0x00000007ff097e24 */ /* 0x000fea000f8e00ff */
[----:B------:R1:W5:Y:S02]  /*4a60*/  @P0 LDG.E R35, desc[UR52][R8.64] ;  /* 0x0000003408230981 */ /* 0x000364000c1e1900 */
[----:B-1-3--:R-:W-:Y:S07]  /*4a70*/  @!P0 MOV R35, UR5 ;  /* 0x0000000500238c02 */ /* 0x00afee0008000f00 */
.L_x_74:
[----:B-----5:R-:W-:Y:S01]  /*4a80*/  @!P2 FSETP.EQ.AND P0, PT, R35, RZ, PT ;  /* 0x000000ff2300a20b */ /* 0x020fe20003f02000 */
[----:B------:R-:W-:Y:S01]  /*4a90*/  @!UPT UIADD3 URZ, UPT, UPT, URZ, URZ, URZ ;  /* 0x000000fffffff290 */ /* 0x000fe2000fffe0ff */
[----:B------:R-:W-:Y:S11]  /*4aa0*/  @!P2 BRA `(.L_x_75) ;  /* 0x000000000014a947 */ /* 0x000ff60003800000 */
[----:B------:R-:W-:Y:S02]  /*4ab0*/  LOP3.LUT P2, RZ, R64, 0xff, RZ, 0xc0, !PT ;  /* 0x000000ff40ff7812 */ /* 0x000fe4000784c0ff */
[----:B------:R-:W-:Y:S04]  /*4ac0*/  PLOP3.LUT P0, PT, PT, PT, UP0, 0x80, 0x8 ;  /* 0x000000000008781c */ /* 0x000fe80003f0f008 */
[----:B------:R-:W-:Y:S07]  /*4ad0*/  PLOP3.LUT P0, PT, P0, PT, PT, 0x8, 0x80 ;  /* 0x000000000080781c */ /* 0x000fee000070e170 */
[----:B------:R-:W-:Y:S11]  /*4ae0*/  @P2 FSETP.EQ.AND P0, PT, R35, RZ, PT ;  /* 0x000000ff2300220b */ /* 0x000ff60003f02000 */
[----:B------:R-:W-:Y:S02]  /*4af0*/  @!UPT UIADD3 URZ, UPT, UPT, URZ, URZ, URZ ;  /* 0x000000fffffff290 */ /* 0x000fe4000fffe0ff */
.L_x_75:
[----:B------:R-:W5:Y:S01]  /*4b00*/  SYNCS.PHASECHK.TRANS64.TRYWAIT P2, [UR4+0x40], R14 ;  /* 0x0000400eff0075a7 */ /* 0x000f620008041104 */
[----:B------:R-:W-:Y:S04]  /*4b10*/  ELECT P4, URZ, PT ;  /* 0x0000000000ff782f */ /* 0x000fe80003880000 */
[----:B------:R-:W-:Y:S11]  /*4b20*/  PLOP3.LUT P4, PT, P0, P4, PT, 0xf2, 0x2f ;  /* 0x00000000002f781c */ /* 0x000ff60000789e72 */
[----:B------:R-:W-:Y:S02]  /*4b30*/  @!UPT UIADD3 URZ, UPT, UPT, URZ, URZ, URZ ;  /* 0x000000fffffff290 */ /* 0x000fe4000fffe0ff */
[----:B--2---:R-:W-:Y:S05]  /*4b40*/  @!P4 IADD3 R8, P0, PT, R32, 0x580, RZ ;  /* 0x000005802008c810 */ /* 0x004fea0007f1e0ff */
[----:B---3--:R-:W-:Y:S01]  /*4b50*/  @!P4 IMAD.X R2, RZ, RZ, R33, P0 ;  /* 0x000000ffff02c224 */ /* 0x008fe200000e0621 */
[----:B-----5:R-:W-:Y:S07]  /*4b60*/  @!P2 BRA `(.L_x_76) ;  /* 0x0000003c0074a947 */ /* 0x020fee0003800000 */
.L_x_159:
[----:B------:R-:W-:Y:S01]  /*4b70*/  @!P4 R2UR UR6, R8 ;  /* 0x000000000806c2ca */ /* 0x000fe200000e0000 */
[----:B------:R-:W-:Y:S01]  /*4b80*/  VOTEU.ALL UP1, P4 ;  /* 0x0000000000ff7886 */ /* 0x000fe20002020000 */
[----:B------:R-:W-:Y:S01]  /*4b90*/  @!P4 R2UR UR5, R2 ;  /* 0x000000000205c2ca */ /* 0x000fe200000e0000 */
[----:B--2---:R-:W-:Y:S01]  /*4ba0*/  @!P4 IMAD.MOV.U32 R0, RZ, RZ, 0x2000 ;  /* 0x00002000ff00c424 */ /* 0x004fe200078e00ff */
[----:B------:R-:W-:Y:S01]  /*4bb0*/  R2UR UR36, R65 ;  /* 0x00000000412472ca */ /* 0x000fe200000e0000 */
[----:B------:R-:W-:Y:S01]  /*4bc0*/  UMOV UR8, 0x0 ;  /* 0x0000000000087882 */ /* 0x000fe20000000000 */
[----:B------:R-:W-:Y:S01]  /*4bd0*/  @!UP1 UIADD3 UR32, UPT, UPT, UR4, 0x200, URZ ;  /* 0x0000020004209890 */ /* 0x000fe2000fffe0ff */
[----:B------:R-:W-:Y:S01]  /*4be0*/  VOTEU.ALL UP1, P4 ;  /* 0x0000000000ff7886 */ /* 0x000fe20002020000 */
[----:B------:R-:W-:Y:S05]  /*4bf0*/  UMOV UR9, 0x10000000 ;  /* 0x1000000000097882 */ /* 0x000fea0000000000 */
[----:B------:R-:W-:Y:S02]  /*4c00*/  IMAD.U32 R8, RZ, RZ, UR6 ;  /* 0x00000006ff087e24 */ /* 0x000fe4000f8e00ff */
[----:B------:R-:W-:Y:S01]  /*4c10*/  IMAD.U32 R9, RZ, RZ, UR5 ;  /* 0x00000005ff097e24 */ /* 0x000fe2000f8e00ff */
[----:B------:R-:W-:Y:S02]  /*4c20*/  UPRMT UR5, UR45, 0x654, UR33 ;  /* 0x000006542d057896 */ /* 0x000fe40008000021 */
[----:B------:R-:W-:Y:S02]  /*4c30*/  @!P4 R2UR UR6, R8 ;  /* 0x000000000806c2ca */ /* 0x000fe400000e0000 */
[----:B------:R-:W-:Y:S02]  /*4c40*/  @!P4 R2UR UR7, R9 ;  /* 0x000000000907c2ca */ /* 0x000fe400000e0000 */
[----:B------:R-:W-:Y:S05]  /*4c50*/  @!P4 IADD3 R8, P0, PT, R32, 0x580, RZ ;  /* 0x000005802008c810 */ /* 0x000fea0007f1e0ff */
[----:B------:R-:W-:Y:S06]  /*4c60*/  @!P4 IMAD.X R2, RZ, RZ, R33, P0 ;  /* 0x000000ffff02c224 */ /* 0x000fec00000e0621 */
[----:B------:R2:W-:Y:S01]  /*4c70*/  @!UP1 UTMALDG.3D [UR32], [UR6], desc[UR8] ;  /* 0x00000820060095b4 */ /* 0x0005e20008011000 */
[----:B------:R2:W-:Y:S01]  /*4c80*/  @!P4 SYNCS.ARRIVE.TRANS64.RED.A0TR RZ, [UR4+0x20], R0 ;  /* 0x00002000ffffc9a7 */ /* 0x0005e20008300404 */
[----:B------:R-:W-:Y:S01]  /*4c90*/  SYNCS.ARRIVE.TRANS64.RED.A1T0 RZ, [UR5], RZ ;  /* 0x000000ffffff79a7 */ /* 0x000fe20008100405 */
[----:B------:R-:W3:Y:S02]  /*4ca0*/  SYNCS.PHASECHK.TRANS64.TRYWAIT P2, [UR4+0x48], R14 ;  /* 0x0000480eff0075a7 */ /* 0x000ee40008041104 */
[----:B--23--:R-:W-:Y:S05]  /*4cb0*/  @!P2 BRA `(.L_x_77) ;  /* 0x0000003c0038a947 */ /* 0x00cfea0003800000 */
.L_x_161:
[----:B------:R-:W-:Y:S01]  /*4cc0*/  @!P4 R2UR UR6, R8 ;  /* 0x000000000806c2ca */ /* 0x000fe200000e0000 */
[----:B------:R-:W-:Y:S01]  /*4cd0*/  VOTEU.ALL UP1, P4 ;  /* 0x0000000000ff7886 */ /* 0x000fe20002020000 */
[----:B------:R-:W-:Y:S01]  /*4ce0*/  @!P4 R2UR UR5, R2 ;  /* 0x000000000205c2ca */ /* 0x000fe200000e0000 */
[----:B--2---:R-:W-:Y:S01]  /*4cf0*/  @!P4 IMAD.MOV.U32 R0, RZ, RZ, 0x2000 ;  /* 0x00002000ff00c424 */ /* 0x004fe200078e00ff */
[----:B------:R-:W-:Y:S01]  /*4d00*/  R2UR UR28, R65 ;  /* 0x00000000411c72ca */ /* 0x000fe200000e0000 */
[----:B------:R-:W-:Y:S01]  /*4d10*/  UMOV UR8, 0x0 ;  /* 0x0000000000087882 */ /* 0x000fe20000000000 */
[----:B------:R-:W-:Y:S02]  /*4d20*/  @!UP1 UIADD3 UR26, UPT, UPT, UR34, 0x10, URZ ;  /* 0x00000010221a9890 */ /* 0x000fe4000fffe0ff */
[----:B------:R-:W-:Y:S01]  /*4d30*/  @!UP1 UIADD3 UR24, UPT, UPT, UR4, 0x2200, URZ ;  /* 0x0000220004189890 */ /* 0x000fe2000fffe0ff */
[----:B------:R-:W-:Y:S01]  /*4d40*/  VOTEU.ALL UP1, P4 ;  /* 0x0000000000ff7886 */ /* 0x000fe20002020000 */
[----:B------:R-:W-:Y:S01]  /*4d50*/  UMOV UR9, 0x10000000 ;  /* 0x1000000000097882 */ /* 0x000fe20000000000 */
[----:B------:R-:W-:Y:S02]  /*4d60*/  UMOV UR27, UR35 ;  /* 0x00000023001b7c82 */ /* 0x000fe40008000000 */
        /* <DEDUP_REMOVED lines=12> */
.L_x_163:
[----:B------:R-:W3:Y:S01]  /*4e30*/  LDC.64 R12, c[0x0][0xb18] ;  /* 0x0002c600ff0c7b82 */ /* 0x000ee20000000a00 */
[----:B------:R-:W-:Y:S01]  /*4e40*/  @!P4 R2UR UR5, R2 ;  /* 0x000000000205c2ca */ /* 0x000fe200000e0000 */
[----:B------:R-:W-:Y:S01]  /*4e50*/  VOTEU.ALL UP1, P4 ;  /* 0x0000000000ff7886 */ /* 0x000fe20002020000 */
[----:B------:R-:W-:Y:S01]  /*4e60*/  @!P4 R2UR UR6, R8 ;  /* 0x000000000806c2ca */ /* 0x000fe200000e0000 */
[----:B--2---:R-:W-:Y:S01]  /*4e70*/  @!P4 IMAD.MOV.U32 R0, RZ, RZ, 0x2000 ;  /* 0x00002000ff00c424 */ /* 0x004fe200078e00ff */
[----:B------:R-:W-:Y:S03]  /*4e80*/  R2UR UR20, R65 ;  /* 0x00000000411472ca */ /* 0x000fe600000e0000 */
[----:B------:R-:W2:Y:S01]  /*4e90*/  @!P1 LDC R2, c[0x0][0xb0c] ;  /* 0x0002c300ff029b82 */ /* 0x000ea20000000800 */
[----:B------:R-:W-:Y:S01]  /*4ea0*/  @!UP1 UIADD3 UR18, UPT, UPT, UR34, 0x20, URZ ;  /* 0x0000002022129890 */ /* 0x000fe2000fffe0ff */
[----:B------:R-:W-:Y:S01]  /*4eb0*/  @P3 SHF.R.U32.HI R27, RZ, 0x10, R21 ;  /* 0x00000010ff1b3819 */ /* 0x000fe20000011615 */
[----:B------:R-:W-:Y:S01]  /*4ec0*/  @!UP1 UIADD3 UR16, UPT, UPT, UR4, 0x4200, URZ ;  /* 0x0000420004109890 */ /* 0x000fe2000fffe0ff */
[----:B------:R-:W-:Y:S01]  /*4ed0*/  VIADD R29, R29, 0x1 ;  /* 0x000000011d1d7836 */ /* 0x000fe20000000000 */
[----:B------:R-:W-:Y:S01]  /*4ee0*/  VOTEU.ALL UP1, P4 ;  /* 0x0000000000ff7886 */ /* 0x000fe20002020000 */
[----:B------:R-:W-:Y:S01]  /*4ef0*/  UMOV UR8, 0x0 ;  /* 0x0000000000087882 */ /* 0x000fe20000000000 */
[----:B------:R-:W-:Y:S01]  /*4f00*/  UMOV UR9, 0x10000000 ;  /* 0x1000000000097882 */ /* 0x000fe20000000000 */
[----:B------:R-:W-:Y:S01]  /*4f10*/  IMAD.U32 R9, RZ, RZ, UR5 ;  /* 0x00000005ff097e24 */ /* 0x000fe2000f8e00ff */
[----:B------:R-:W-:Y:S01]  /*4f20*/  UMOV UR19, UR35 ;  /* 0x0000002300137c82 */ /* 0x000fe20008000000 */
[----:B------:R-:W-:Y:S01]  /*4f30*/  IMAD.U32 R8, RZ, RZ, UR6 ;  /* 0x00000006ff087e24 */ /* 0x000fe2000f8e00ff */
[----:B------:R-:W-:Y:S02]  /*4f40*/  UPRMT UR5, UR45, 0x654, UR17 ;  /* 0x000006542d057896 */ /* 0x000fe40008000011 */
[----:B------:R-:W-:Y:S02]  /*4f50*/  @!P4 R2UR UR7, R9 ;  /* 0x000000000907c2ca */ /* 0x000fe400000e0000 */
[----:B------:R-:W-:Y:S02]  /*4f60*/  @!P4 R2UR UR6, R8 ;  /* 0x000000000806c2ca */ /* 0x000fe400000e0000 */
[----:B------:R-:W5:Y:S11]  /*4f70*/  LDC.64 R8, c[0x0][0xb10] ;  /* 0x0002c400ff087b82 */ /* 0x000f760000000a00 */
[----:B------:R1:W-:Y:S01]  /*4f80*/  @!UP1 UTMALDG.3D [UR16], [UR6], desc[UR8] ;  /* 0x00000810060095b4 */ /* 0x0003e20008011000 */
[----:B------:R4:W-:Y:S01]  /*4f90*/  @!P4 SYNCS.ARRIVE.TRANS64.RED.A0TR RZ, [UR4+0x30], R0 ;  /* 0x00003000ffffc9a7 */ /* 0x0009e20008300404 */
[C---:B-----5:R-:W-:Y:S01]  /*4fa0*/  @!P1 IMAD.HI.U32 R8, R11.reuse, R8, RZ ;  /* 0x000000080b089227 */ /* 0x060fe200078e00ff */
[----:B---3--:R-:W-:Y:S02]  /*4fb0*/  @!P1 ISETP.NE.AND P0, PT, R12, 0x1, PT ;  /* 0x000000010c00980c */ /* 0x008fe40003f05270 */
[----:B--2---:R-:W-:Y:S01]  /*4fc0*/  @!P1 ISETP.NE.AND P2, PT, R2, 0x1, PT ;  /* 0x000000010200980c */ /* 0x004fe20003f45270 */
[----:B------:R-:W-:Y:S01]  /*4fd0*/  SYNCS.ARRIVE.TRANS64.RED.A1T0 RZ, [UR5], RZ ;  /* 0x000000ffffff79a7 */ /* 0x000fe20008100405 */
[C---:B------:R-:W-:Y:S01]  /*4fe0*/  @!P1 IMAD.HI.U32 R13, R10.reuse, R13, RZ ;  /* 0x0000000d0a0d9227 */ /* 0x040fe200078e00ff */
[----:B------:R-:W-:Y:S04]  /*4ff0*/  @!P1 SHF.R.U32.HI R8, RZ, R9, R8 ;  /* 0x00000009ff089219 */ /* 0x000fe80000011608 */
[----:B------:R-:W-:Y:S01]  /*5000*/  @!P1 SEL R8, R11, R8, !P2 ;  /* 0x000000080b089207 */ /* 0x000fe20005000000 */
[----:B------:R-:W2:Y:S01]  /*5010*/  SYNCS.PHASECHK.TRANS64.TRYWAIT P5, [UR4+0x58], R14 ;  /* 0x0000580eff0075a7 */ /* 0x000ea200080a1104 */
[----:B----4-:R-:W3:Y:S02]  /*5020*/  @!P1 LDC R0, c[0x0][0xb20] ;  /* 0x0002c800ff009b82 */ /* 0x010ee40000000800 */
[----:B---3--:R-:W-:Y:S04]  /*5030*/  @!P1 SHF.R.U32.HI R0, RZ, R0, R13 ;  /* 0x00000000ff009219 */ /* 0x008fe8000001160d */
[----:B------:R-:W-:Y:S05]  /*5040*/  @!P1 SEL R9, R10, R0, !P0 ;  /* 0x000000000a099207 */ /* 0x000fea0004000000 */
[----:B------:R-:W-:Y:S02]  /*5050*/  @!P1 IMAD.IADD R0, R9, 0x1, -R8 ;  /* 0x0000000109009824 */ /* 0x000fe400078e0a08 */
[----:B------:R-:W-:Y:S02]  /*5060*/  @!P1 IMAD.IADD R8, R8, 0x1, -R9 ;  /* 0x0000000108089824 */ /* 0x000fe400078e0a09 */
[----:B------:R-:W-:Y:S02]  /*5070*/  @!P1 IMAD R11, R0, R2, R11 ;  /* 0x00000002000b9224 */ /* 0x000fe400078e020b */
[----:B------:R-:W-:Y:S01]  /*5080*/  @!P1 IMAD R10, R8, R12, R10 ;  /* 0x0000000c080a9224 */ /* 0x000fe200078e020a */
[----:B-12---:R-:W-:Y:S06]  /*5090*/  @!P5 BRA `(.L_x_79) ;  /* 0x000000380070d947 */ /* 0x006fec0003800000 */
.L_x_165:
[----:B------:R-:W-:Y:S01]  /*50a0*/  @!P4 IADD3 R2, P0, PT, R32, 0x580, RZ ;  /* 0x000005802002c810 */ /* 0x000fe20007f1e0ff */
[----:B------:R-:W-:Y:S01]  /*50b0*/  VOTEU.ALL UP1, P4 ;  /* 0x0000000000ff7886 */ /* 0x000fe20002020000 */
[----:B------:R-:W-:Y:S01]  /*50c0*/  R2UR UR12, R65 ;  /* 0x00000000410c72ca */ /* 0x000fe200000e0000 */
[----:B------:R-:W-:Y:S01]  /*50d0*/  UMOV UR18, 0x0 ;  /* 0x0000000000127882 */ /* 0x000fe20000000000 */
[----:B------:R-:W-:Y:S01]  /*50e0*/  @!P4 R2UR UR6, R2 ;  /* 0x000000000206c2ca */ /* 0x000fe200000e0000 */
[----:B-1----:R-:W-:Y:S01]  /*50f0*/  @!P4 IMAD.X R0, RZ, RZ, R33, P0 ;  /* 0x000000ffff00c224 */ /* 0x002fe200000e0621 */
[----:B------:R-:W-:Y:S01]  /*5100*/  @!UP1 UIADD3 UR10, UPT, UPT, UR34, 0x30, URZ ;  /* 0x00000030220a9890 */ /* 0x000fe2000fffe0ff */
[C---:B------:R-:W-:Y:S01]  /*5110*/  ISETP.NE.AND P0, PT, R29.reuse, 0x2, PT ;  /* 0x000000021d00780c */ /* 0x040fe20003f05270 */
[----:B------:R-:W-:Y:S01]  /*5120*/  @!UP1 UIADD3 UR8, UPT, UPT, UR4, 0x6200, URZ ;  /* 0x0000620004089890 */ /* 0x000fe2000fffe0ff */
[----:B------:R-:W-:Y:S01]  /*5130*/  LOP3.LUT R30, R30, 0x1, RZ, 0x3c, !PT ;  /* 0x000000011e1e7812 */ /* 0x000fe200078e3cff */
[----:B------:R-:W-:Y:S01]  /*5140*/  @!UP1 UIADD3 UR9, UPT, UPT, UR4, 0x38, URZ ;  /* 0x0000003804099890 */ /* 0x000fe2000fffe0ff */
[----:B------:R-:W-:Y:S01]  /*5150*/  @!P4 R2UR UR5, R0 ;  /* 0x000000000005c2ca */ /* 0x000fe200000e0000 */
[----:B------:R-:W-:Y:S01]  /*5160*/  VOTEU.ALL UP1, P4 ;  /* 0x0000000000ff7886 */ /* 0x000fe20002020000 */
[----:B------:R-:W-:Y:S01]  /*5170*/  UMOV UR19, 0x10000000 ;  /* 0x1000000000137882 */ /* 0x000fe20000000000 */
[----:B------:R-:W-:Y:S01]  /*5180*/  UMOV UR11, UR35 ;  /* 0x00000023000b7c82 */ /* 0x000fe20008000000 */
[----:B------:R-:W-:Y:S01]  /*5190*/  SEL R0, RZ, 0x1, P0 ;  /* 0x00000001ff007807 */ /* 0x000fe20000000000 */
[----:B------:R-:W-:Y:S01]  /*51a0*/  IMAD.IADD R14, R10, 0x1, R62 ;  /* 0x000000010a0e7824 */ /* 0x000fe200078e023e */
[----:B------:R-:W-:Y:S01]  /*51b0*/  SEL R29, R29, RZ, P0 ;  /* 0x000000ff1d1d7207 */ /* 0x000fe20000000000 */
[----:B------:R-:W-:Y:S01]  /*51c0*/  IMAD.U32 R8, RZ, RZ, UR6 ;  /* 0x00000006ff087e24 */ /* 0x000fe2000f8e00ff */
[----:B------:R-:W-:Y:S01]  /*51d0*/  LOP3.LUT R28, R28, R0, RZ, 0x3c, !PT ;  /* 0x000000001c1c7212 */ /* 0x000fe200078e3cff */
[----:B------:R-:W-:Y:S03]  /*51e0*/  IMAD.IADD R15, R11, 0x1, R63 ;  /* 0x000000010b0f7824 */ /* 0x000fe600078e023f */
[----:B------:R-:W-:Y:S01]  /*51f0*/  @!P4 R2UR UR6, R8 ;  /* 0x000000000806c2ca */ /* 0x000fe200000e0000 */
[----:B------:R-:W-:Y:S01]  /*5200*/  IMAD.U32 R9, RZ, RZ, UR5 ;  /* 0x00000005ff097e24 */ /* 0x000fe2000f8e00ff */
[----:B------:R-:W-:Y:S04]  /*5210*/  @P3 R2UR UR5, R27 ;  /* 0x000000001b0532ca */ /* 0x000fe800000e0000 */
[----:B------:R-:W-:Y:S09]  /*5220*/  @!P4 R2UR UR7, R9 ;  /* 0x000000000907c2ca */ /* 0x000ff200000e0000 */
[----:B------:R-:W-:Y:S04]  /*5230*/  IMAD.U32 R65, RZ, RZ, UR5 ;  /* 0x00000005ff417e24 */ /* 0x000fe8000f8e00ff */
[----:B------:R3:W-:Y:S01]  /*5240*/  @!UP1 UTMALDG.3D [UR8], [UR6], desc[UR18] ;  /* 0x00001208060095b4 */ /* 0x0007e20008011000 */
[----:B------:R3:W-:Y:S01]  /*5250*/  @!P4 SYNCS.ARRIVE.TRANS64.RED.A0TR RZ, [UR4+0x38], R25 ;  /* 0x00003819ffffc9a7 */ /* 0x0007e20008300404 */
[----:B------:R-:W-:Y:S01]  /*5260*/  UPLOP3.LUT UP1, UPT, UPT, UPT, UPT, 0x80, 0x8 ;  /* 0x000000000008789c */ /* 0x000fe20003f2f070 */
[----:B------:R-:W-:Y:S01]  /*5270*/  SYNCS.ARRIVE.TRANS64.RED.A1T0 RZ, [UR13], RZ ;  /* 0x000000ffffff79a7 */ /* 0x000fe2000810040d */
[----:B------:R-:W-:Y:S09]  /*5280*/  @P3 BRA `(.L_x_80) ;  /* 0xfffffff000983947 */ /* 0x000ff2000383ffff */
[----:B------:R-:W-:-:S04]  /*5290*/  SHF.L.U32 R2, R30, 0x1f, RZ ;  /* 0x0000001f1e027819 */ /* 0x000fc800000006ff */
[----:B------:R-:W1:Y:S02]  /*52a0*/  SYNCS.PHASECHK.TRANS64.TRYWAIT P0, [UR4+0x40], R2 ;  /* 0x00004002ff0075a7 */ /* 0x000e640008001104 */
[----:B-1----:R-:W-:Y:S05]  /*52b0*/  @!P0 BRA `(.L_x_81) ;  /* 0x0000003800008947 */ /* 0x002fea0003800000 */
.L_x_167:
[----:B------:R-:W2:Y:S02]  /*52c0*/  SYNCS.PHASECHK.TRANS64.TRYWAIT P0, [UR4+0x48], R2 ;  /* 0x00004802ff0075a7 */ /* 0x000ea40008001104 */
[----:B--2---:R-:W-:Y:S05]  /*52d0*/  @!P0 BRA `(.L_x_82) ;  /* 0x0000003800108947 */ /* 0x004fea0003800000 */
.L_x_169:
[----:B------:R-:W2:Y:S02]  /*52e0*/  SYNCS.PHASECHK.TRANS64.TRYWAIT P0, [UR4+0x50], R2 ;  /* 0x00005002ff0075a7 */ /* 0x000ea40008001104 */
[----:B--2---:R-:W-:Y:S05]  /*52f0*/  @!P0 BRA `(.L_x_83) ;  /* 0x0000003800208947 */ /* 0x004fea0003800000 */
.L_x_171:
[----:B-1----:R-:W-:-:S07]  /*5300*/  MOV R0, UR4 ;  /* 0x0000000400007c02 */ /* 0x002fce0008000f00 */
.L_x_84:
[----:B-1----:R-:W-:-:S04]  /*5310*/  SHF.L.U32 R2, R30, 0x1f, RZ ;  /* 0x0000001f1e027819 */ /* 0x002fc800000006ff */
[----:B------:R1:W2:Y:S03]  /*5320*/  SYNCS.PHASECHK.TRANS64.TRYWAIT P0, [R0+URZ+0x58], R2 ;  /* 0x00005802000075a7 */ /* 0x0002a600080011ff */
[----:B--2---:R-:W-:Y:S05]  /*5330*/  @!P0 NANOSLEEP.SYNCS 0x989680 ;  /* 0x009896800000895d */ /* 0x004fea0003900000 */
[----:B------:R-:W2:Y:S02]  /*5340*/  @!P0 SYNCS.PHASECHK.TRANS64 P0, [R0+URZ+0x58], R2 ;  /* 0x00005802000085a7 */ /* 0x000ea400080010ff */
[----:B--23--:R-:W-:Y:S05]  /*5350*/  @P0 EXIT ;  /* 0x000000000000094d */ /* 0x00cfea0003800000 */
[----:B------:R-:W-:Y:S05]  /*5360*/  BRA `(.L_x_84) ;  /* 0xfffffffc00e87947 */ /* 0x000fea000383ffff */
.L_x_69:
[----:B------:R-:W-:-:S06]  /*5370*/  UISETP.GE.AND UP1, UPT, UR10, 0x4, UPT ;  /* 0x000000040a00788c */ /* 0x000fcc000bf26270 */
[----:B------:R-:W-:-:S13]  /*5380*/  PLOP3.LUT P0, PT, PT, PT, UP1, 0x80, 0x8 ;  /* 0x000000000008781c */ /* 0x000fda0003f0f018 */
[----:B------:R-:W-:Y:S05]  /*5390*/  @!P0 EXIT ;  /* 0x000000000000894d */ /* 0x000fea0003800000 */
[----:B------:R-:W-:Y:S01]  /*53a0*/  BAR.SYNC.DEFER_BLOCKING 0x6, 0xa0 ;  /* 0x0182800000007b1d */ /* 0x000fe20000010000 */
[C---:B------:R-:W-:Y:S01]  /*53b0*/  IMAD.SHL.U32 R2, R78.reuse, 0x10, RZ ;  /* 0x000000104e027824 */ /* 0x040fe200078e00ff */
[C---:B------:R-:W-:Y:S01]  /*53c0*/  LOP3.LUT R79, R78.reuse, 0x60, RZ, 0xc0, !PT ;  /* 0x000000604e4f7812 */ /* 0x040fe200078ec0ff */
[C---:B------:R-:W-:Y:S01]  /*53d0*/  IMAD.SHL.U32 R77, R78.reuse, 0x2, RZ ;  /* 0x000000024e4d7824 */ /* 0x040fe200078e00ff */
[C---:B------:R-:W-:Y:S01]  /*53e0*/  LOP3.LUT R76, R78.reuse, 0x2, RZ, 0xc0, !PT ;  /* 0x000000024e4c7812 */ /* 0x040fe200078ec0ff */
[----:B------:R-:W-:Y:S01]  /*53f0*/  IMAD.U32 R32, R78, 0x10000, RZ ;  /* 0x000100004e207824 */ /* 0x000fe200078e00ff */
[----:B------:R-:W-:Y:S02]  /*5400*/  UMOV UR36, 0x400 ;  /* 0x0000040000247882 */ /* 0x000fe40000000000 */
[----:B------:R-:W1:Y:S01]  /*5410*/  LDC R68, c[0x0][0x370] ;  /* 0x0000dc00ff447b82 */ /* 0x000e620000000800 */
[----:B------:R-:W-:Y:S01]  /*5420*/  ULEA UR36, UR45, UR36, 0x18 ;  /* 0x000000242d247291 */ /* 0x000fe2000f8ec0ff */
[----:B------:R-:W-:Y:S01]  /*5430*/  LOP3.LUT R3, R2, 0x60, RZ, 0xc0, !PT ;  /* 0x0000006002037812 */ /* 0x000fe200078ec0ff */
[----:B------:R-:W-:Y:S01]  /*5440*/  HFMA2 R82, -RZ, RZ, 0, 0 ;  /* 0x00000000ff527431 */ /* 0x000fe200000001ff */
[----:B------:R-:W-:Y:S01]  /*5450*/  LOP3.LUT R78, R78, 0x4, RZ, 0xc0, !PT ;  /* 0x000000044e4e7812 */ /* 0x000fe200078ec0ff */
[----:B------:R-:W-:Y:S01]  /*5460*/  UIADD3 UR4, UPT, UPT, UR36, 0x200, URZ ;  /* 0x0000020024047890 */ /* 0x000fe2000fffe0ff */
[----:B------:R-:W-:Y:S01]  /*5470*/  LOP3.LUT R77, R3, 0xc, R77, 0xf8, !PT ;  /* 0x0000000c034d7812 */ /* 0x000fe200078ef84d */
[----:B------:R-:W-:Y:S01]  /*5480*/  IMAD.MOV.U32 R74, RZ, RZ, 0x1 ;  /* 0x00000001ff4a7424 */ /* 0x000fe200078e00ff */
[----:B------:R-:W2:Y:S01]  /*5490*/  LDC R28, c[0x0][0xb0c] ;  /* 0x0002c300ff1c7b82 */ /* 0x000ea20000000800 */
[----:B------:R-:W-:Y:S01]  /*54a0*/  LOP3.LUT R32, R32, 0x600000, RZ, 0xc0, !PT ;  /* 0x0060000020207812 */ /* 0x000fe200078ec0ff */
[----:B------:R-:W-:Y:S01]  /*54b0*/  IMAD.MOV.U32 R31, RZ, RZ, RZ ;  /* 0x000000ffff1f7224 */ /* 0x000fe200078e00ff */
[----:B------:R-:W-:Y:S01]  /*54c0*/  LOP3.LUT R77, R77, 0x790, R2, 0xf8, !PT ;  /* 0x000007904d4d7812 */ /* 0x000fe200078ef802 */
[----:B------:R-:W-:Y:S01]  /*54d0*/  IMAD.U32 R70, RZ, RZ, UR4 ;  /* 0x00000004ff467e24 */ /* 0x000fe2000f8e00ff */
[----:B------:R-:W-:Y:S01]  /*54e0*/  CS2R R72, SRZ ;  /* 0x0000000000487805 */ /* 0x000fe2000001ff00 */
[----:B------:R-:W4:Y:S02]  /*54f0*/  LDCU.64 UR50, c[0x0][0x348] ;  /* 0x00006900ff3277ac */ /* 0x000f240008000a00 */
[----:B------:R-:W1:Y:S01]  /*5500*/  LDC R66, c[0x0][0xb20] ;  /* 0x0002c800ff427b82 */ /* 0x000e620000000800 */
[----:B------:R-:W3:Y:S01]  /*5510*/  LDS R0, [UR36+0x120] ;  /* 0x00012024ff007984 */ /* 0x000ee20008000800 */
[----:B------:R-:W-:Y:S01]  /*5520*/  LEA R77, R77, R70, 0x2 ;  /* 0x000000464d4d7211 */ /* 0x000fe200078e10ff */
[----:B------:R-:W1:Y:S04]  /*5530*/  LDCU.64 UR46, c[0x0][0x888] ;  /* 0x00011100ff2e77ac */ /* 0x000e680008000a00 */
[--C-:B------:R-:W-:Y:S01]  /*5540*/  IMAD R76, R76, -0x10, R77.reuse ;  /* 0xfffffff04c4c7824 */ /* 0x100fe200078e024d */
[----:B------:R-:W1:Y:S01]  /*5550*/  LDC R27, c[0x0][0xb30] ;  /* 0x0002cc00ff1b7b82 */ /* 0x000e620000000800 */
[----:B------:R-:W-:Y:S01]  /*5560*/  IMAD R75, R78, -0x10, R77 ;  /* 0xfffffff04e4b7824 */ /* 0x000fe200078e024d */
[----:B------:R-:W1:Y:S01]  /*5570*/  LDCU.64 UR48, c[0x0][0x890] ;  /* 0x00011200ff3077ac */ /* 0x000e620008000a00 */
[----:B------:R-:W-:Y:S01]  /*5580*/  UMOV UR39, URZ ;  /* 0x000000ff00277c82 */ /* 0x000fe20008000000 */
[----:B------:R-:W-:-:S04]  /*5590*/  UMOV UR37, URZ ;  /* 0x000000ff00257c82 */ /* 0x000fc80008000000 */
[----:B------:R-:W1:Y:S08]  /*55a0*/  LDC.64 R60, c[0x0][0xb10] ;  /* 0x0002c400ff3c7b82 */ /* 0x000e700000000a00 */
[----:B------:R-:W1:Y:S08]  /*55b0*/  LDC.64 R24, c[0x0][0xb18] ;  /* 0x0002c600ff187b82 */ /* 0x000e700000000a00 */
[----:B------:R-:W1:Y:S08]  /*55c0*/  LDC.64 R22, c[0x0][0xb28] ;  /* 0x0002ca00ff167b82 */ /* 0x000e700000000a00 */
[----:B------:R-:W1:Y:S01]  /*55d0*/  LDC.64 R58, c[0x0][0x8b0] ;  /* 0x00022c00ff3a7b82 */ /* 0x000e620000000a00 */
[----:B---3--:R-:W-:-:S07]  /*55e0*/  IADD3 R32, PT, PT, R0, R32, RZ ;  /* 0x0000002000207210 */ /* 0x008fce0007ffe0ff */
[----:B------:R-:W3:Y:S08]  /*55f0*/  LDC.64 R56, c[0x0][0x8a8] ;  /* 0x00022a00ff387b82 */ /* 0x000ef00000000a00 */
[----:B--2-4-:R-:W1:Y:S02]  /*5600*/  LDC R67, c[0x0][0x374] ;  /* 0x0000dd00ff437b82 */ /* 0x014e640000000800 */
.L_x_128:
[----:B------:R-:W-:Y:S02]  /*5610*/  LEA R0, R82, UR36, 0x3 ;  /* 0x0000002452007c11 */ /* 0x000fe4000f8e18ff */
[----:B------:R-:W-:Y:S02]  /*5620*/  SHF.L.U32 R2, R72, 0x1f, RZ ;  /* 0x0000001f48027819 */ /* 0x000fe400000006ff */
[----:B------:R-:W-:Y:S02]  /*5630*/  LEA R16, R82, UR36, 0x4 ;  /* 0x0000002452107c11 */ /* 0x000fe4000f8e20ff */
[----:B------:R-:W2:Y:S02]  /*5640*/  SYNCS.PHASECHK.TRANS64.TRYWAIT P0, [R0+URZ+0x70], R2 ;  /* 0x00007002000075a7 */ /* 0x000ea400080011ff */
[----:B--23--:R-:W-:Y:S05]  /*5650*/  @!P0 BRA `(.L_x_85) ;  /* 0x0000003400608947 */ /* 0x00cfea0003800000 */
.L_x_172:
[----:B------:R-:W4:Y:S01]  /*5660*/  LDC.64 R10, c[0x0][0xb10] ;  /* 0x0002c400ff0a7b82 */ /* 0x000f220000000a00 */
[----:B------:R-:W3:Y:S01]  /*5670*/  LDS.128 R16, [R16+0x100] ;  /* 0x0001000010107984 */ /* 0x000ee20000000c00 */
[----:B-1----:R-:W-:Y:S01]  /*5680*/  ISETP.NE.AND P1, PT, R27, 0x1, PT ;  /* 0x000000011b00780c */ /* 0x002fe20003f25270 */
[----:B--2---:R-:W-:Y:S01]  /*5690*/  VIADD R0, R0, 0x80 ;  /* 0x0000008000007836 */ /* 0x004fe20000000000 */
[----:B------:R-:W-:Y:S04]  /*56a0*/  ISETP.GE.AND P0, PT, R26, 0x1, PT ;  /* 0x000000011a00780c */ /* 0x000fe80003f06270 */
[----:B------:R-:W1:Y:S01]  /*56b0*/  LDC.64 R8, c[0x0][0xb18] ;  /* 0x0002c600ff087b82 */ /* 0x000e620000000a00 */
[----:B------:R-:W-:Y:S01]  /*56c0*/  PRMT R0, RZ, 0x654, R0 ;  /* 0x00000654ff007816 */ /* 0x000fe20000000000 */
[----:B------:R-:W-:Y:S01]  /*56d0*/  @!PT LDS RZ, [RZ] ;  /* 0x00000000fffff984 */ /* 0x000fe20000000800 */
[----:B------:R-:W-:Y:S01]  /*56e0*/  @!PT LDS RZ, [RZ] ;  /* 0x00000000fffff984 */ /* 0x000fe20000000800 */
[----:B------:R-:W-:Y:S01]  /*56f0*/  @!PT LDS RZ, [RZ] ;  /* 0x00000000fffff984 */ /* 0x000fe20000000800 */
[----:B------:R-:W-:Y:S01]  /*5700*/  @!PT LDS RZ, [RZ] ;  /* 0x00000000fffff984 */ /* 0x000fe20000000800 */
[----:B------:R2:W-:Y:S06]  /*5710*/  MEMBAR.ALL.CTA ;  /* 0x0000000000007992 */ /* 0x0005ec0000008000 */
[----:B--2---:R-:W2:Y:S01]  /*5720*/  FENCE.VIEW.ASYNC.S ;  /* 0x00000000000073c6 */ /* 0x004ea20000000000 */
[----:B------:R-:W1:Y:S08]  /*5730*/  @!P1 LDC R12, c[0x0][0xb20] ;  /* 0x0002c800ff0c9b82 */ /* 0x000e700000000800 */
[----:B------:R-:W1:Y:S01]  /*5740*/  @!P1 LDC R7, c[0x0][0xb0c] ;  /* 0x0002c300ff079b82 */ /* 0x000e620000000800 */
[----:B--2---:R2:W-:Y:S01]  /*5750*/  SYNCS.ARRIVE.TRANS64.RED.A1T0 RZ, [R0+URZ], RZ ;  /* 0x000000ff00ff79a7 */ /* 0x0045e200081004ff */
[----:B---3--:R-:W-:Y:S04]  /*5760*/  LOP3.LUT P4, RZ, R18, 0x1, RZ, 0xc0, !PT ;  /* 0x0000000112ff7812 */ /* 0x008fe8000788c0ff */
[----:B------:R-:W-:Y:S09]  /*5770*/  P2R R80, PR, RZ, 0x10 ;  /* 0x00000010ff507803 */ /* 0x000ff20000000000 */
[----:B------:R-:W-:Y:S02]  /*5780*/  @P4 MOV R30, R16 ;  /* 0x00000010001e4202 */ /* 0x000fe40000000f00 */
[----:B------:R-:W-:Y:S01]  /*5790*/  @P4 LOP3.LUT R29, R17, 0xffff, RZ, 0xc0, !PT ;  /* 0x0000ffff111d4812 */ /* 0x000fe200078ec0ff */
[----:B--2-4-:R-:W-:Y:S06]  /*57a0*/  @!P0 BRA `(.L_x_86) ;  /* 0x0000000000a48947 */ /* 0x014fec0003800000 */
[-C--:B------:R-:W-:Y:S01]  /*57b0*/  IMAD.HI.U32 R0, R67, R25.reuse, RZ ;  /* 0x0000001943007227 */ /* 0x080fe200078e00ff */
[----:B------:R-:W-:Y:S02]  /*57c0*/  ISETP.NE.AND P0, PT, R24, 0x1, PT ;  /* 0x000000011800780c */ /* 0x000fe40003f05270 */
[----:B------:R-:W-:Y:S01]  /*57d0*/  ISETP.NE.AND P2, PT, R26, 0x1, PT ;  /* 0x000000011a00780c */ /* 0x000fe20003f45270 */
[----:B------:R-:W-:Y:S01]  /*57e0*/  IMAD.HI.U32 R4, R68, R60, RZ ;  /* 0x0000003c44047227 */ /* 0x000fe200078e00ff */
[----:B------:R-:W-:Y:S02]  /*57f0*/  SHF.R.U32.HI R0, RZ, R66, R0 ;  /* 0x00000042ff007219 */ /* 0x000fe40000011600 */
[----:B------:R-:W-:Y:S01]  /*5800*/  ISETP.NE.AND P3, PT, R28, 0x1, PT ;  /* 0x000000011c00780c */ /* 0x000fe20003f65270 */
[----:B------:R-:W-:Y:S01]  /*5810*/  IMAD.HI.U32 R6, R29, R25, RZ ;  /* 0x000000191d067227 */ /* 0x000fe200078e00ff */
[-C--:B------:R-:W-:Y:S02]  /*5820*/  SHF.R.U32.HI R4, RZ, R61.reuse, R4 ;  /* 0x0000003dff047219 */ /* 0x080fe40000011604 */
        /* <DEDUP_REMOVED lines=14> */
[C---:B------:R-:W-:Y:S03]  /*5910*/  IMAD.HI.U32 R0, R3.reuse, R22, RZ ;  /* 0x0000001603007227 */ /* 0x040fe600078e00ff */
[C---:B------:R-:W-:Y:S02]  /*5920*/  ISETP.GE.OR P0, PT, R2.reuse, R5, P0 ;  /* 0x000000050200720c */ /* 0x040fe40000706670 */
[----:B------:R-:W-:Y:S04]  /*5930*/  SHF.R.U32.HI R0, RZ, R23, R0 ;  /* 0x00000017ff007219 */ /* 0x000fe80000011600 */
[C---:B------:R-:W-:Y:S05]  /*5940*/  SEL R6, R3.reuse, R0, !P2 ;  /* 0x0000000003067207 */ /* 0x040fea0005000000 */
        /* <DEDUP_REMOVED lines=14> */
[----:B------:R-:W-:Y:S07]  /*5a30*/  IMAD R29, R3, R24, R29 ;  /* 0x00000018031d7224 */ /* 0x000fee00078e021d */
.L_x_86:
[----:B-1----:R-:W-:Y:S01]  /*5a40*/  @!P1 ISETP.NE.AND P0, PT, R8, 0x1, PT ;  /* 0x000000010800980c */ /* 0x002fe20003f05270 */
[----:B------:R-:W-:Y:S01]  /*5a50*/  @!P1 IMAD.HI.U32 R2, R29, R9, RZ ;  /* 0x000000091d029227 */ /* 0x000fe200078e00ff */
[----:B------:R-:W-:Y:S01]  /*5a60*/  R2UR UR5, R15 ;  /* 0x000000000f0572ca */ /* 0x000fe200000e0000 */
[----:B------:R-:W-:Y:S01]  /*5a70*/  BSSY.RECONVERGENT B6, `(.L_x_87) ;  /* 0x0000031000067945 */ /* 0x000fe20003800200 */
[----:B------:R-:W-:Y:S01]  /*5a80*/  R2UR UR4, R14 ;  /* 0x000000000e0472ca */ /* 0x000fe200000e0000 */
[----:B------:R-:W-:Y:S01]  /*5a90*/  @!P1 IMAD.HI.U32 R0, R30, R10, RZ ;  /* 0x0000000a1e009227 */ /* 0x000fe200078e00ff */
[----:B------:R-:W-:Y:S02]  /*5aa0*/  @!P1 SHF.R.U32.HI R2, RZ, R12, R2 ;  /* 0x0000000cff029219 */ /* 0x000fe40000011602 */
[----:B------:R-:W-:Y:S01]  /*5ab0*/  @!P1 ISETP.NE.AND P2, PT, R7, 0x1, PT ;  /* 0x000000010700980c */ /* 0x000fe20003f45270 */
[----:B------:R-:W-:Y:S01]  /*5ac0*/  VIADD R82, R82, 0x1 ;  /* 0x0000000152527836 */ /* 0x000fe20000000000 */
[----:B------:R-:W-:Y:S02]  /*5ad0*/  @!P1 SEL R2, R29, R2, !P0 ;  /* 0x000000021d029207 */ /* 0x000fe40004000000 */
[----:B------:R-:W-:Y:S02]  /*5ae0*/  @!P1 SHF.R.U32.HI R0, RZ, R11, R0 ;  /* 0x0000000bff009219 */ /* 0x000fe40000011600 */
[----:B------:R-:W-:Y:S01]  /*5af0*/  LOP3.LUT P0, RZ, R70, 0x1b0, RZ, 0xc0, !PT ;  /* 0x000001b046ff7812 */ /* 0x000fe2000780c0ff */
[----:B------:R-:W-:Y:S01]  /*5b00*/  USHF.L.U32 UR42, UR5, 0x7, URZ ;  /* 0x00000007052a7899 */ /* 0x000fe200080006ff */
[----:B------:R-:W-:Y:S01]  /*5b10*/  @!P1 SEL R3, R30, R0, !P2 ;  /* 0x000000001e039207 */ /* 0x000fe20005000000 */
[----:B------:R-:W-:Y:S01]  /*5b20*/  USHF.L.U32 UR41, UR4, 0x6, URZ ;  /* 0x0000000604297899 */ /* 0x000fe200080006ff */
[----:B------:R-:W-:Y:S03]  /*5b30*/  @P4 SHF.R.U32.HI R71, RZ, 0x10, R17 ;  /* 0x00000010ff474819 */ /* 0x000fe60000011611 */
[----:B------:R-:W-:Y:S02]  /*5b40*/  @!P1 IMAD.IADD R0, R2, 0x1, -R3 ;  /* 0x0000000102009824 */ /* 0x000fe400078e0a03 */
[----:B------:R-:W-:Y:S02]  /*5b50*/  @!P1 IMAD.IADD R2, R3, 0x1, -R2 ;  /* 0x0000000103029824 */ /* 0x000fe400078e0a02 */
[----:B------:R-:W-:Y:S02]  /*5b60*/  @!P1 IMAD R30, R0, R7, R30 ;  /* 0x00000007001e9224 */ /* 0x000fe400078e021e */
[----:B------:R-:W-:Y:S01]  /*5b70*/  @!P1 IMAD R29, R2, R8, R29 ;  /* 0x00000008021d9224 */ /* 0x000fe200078e021d */
[----:B------:R-:W-:Y:S06]  /*5b80*/  @!P0 BRA `(.L_x_88) ;  /* 0x00000000007c8947 */ /* 0x000fec0003800000 */
[----:B------:R-:W1:Y:S01]  /*5b90*/  LDCU.64 UR8, c[0x4][0x80] ;  /* 0x01001000ff0877ac */ /* 0x000e620008000a00 */
[----:B------:R-:W-:Y:S01]  /*5ba0*/  MOV R2, 0x0 ;  /* 0x0000000000027802 */ /* 0x000fe20000000f00 */
[----:B------:R-:W-:Y:S02]  /*5bb0*/  HFMA2 R12, -RZ, RZ, 0, 5.9604644775390625e-08 ;  /* 0x00000001ff0c7431 */ /* 0x000fe400000001ff */
[----:B------:R-:W-:Y:S01]  /*5bc0*/  IMAD.MOV.U32 R8, RZ, RZ, 0x70 ;  /* 0x00000070ff087424 */ /* 0x000fe200078e00ff */
[----:B------:R2:W3:Y:S01]  /*5bd0*/  LDC.64 R14, c[0x4][R2] ;  /* 0x01000000020e7b82 */ /* 0x0004e20000000a00 */
[----:B------:R-:W4:Y:S01]  /*5be0*/  LDCU.64 UR6, c[0x4][0x88] ;  /* 0x01001100ff0677ac */ /* 0x000f220008000a00 */
[----:B------:R-:W-:Y:S01]  /*5bf0*/  IMAD.MOV.U32 R13, RZ, RZ, RZ ;  /* 0x000000ffff0d7224 */ /* 0x000fe200078e00ff */
[----:B------:R-:W2:Y:S01]  /*5c00*/  LDCU.64 UR4, c[0x4][0x8] ;  /* 0x01000100ff0477ac */ /* 0x000ea20008000a00 */
[----:B-1----:R-:W-:Y:S01]  /*5c10*/  MOV R5, UR9 ;  /* 0x0000000900057c02 */ /* 0x002fe20008000f00 */
[----:B------:R-:W-:Y:S01]  /*5c20*/  IMAD.U32 R4, RZ, RZ, UR8 ;  /* 0x00000008ff047e24 */ /* 0x000fe2000f8e00ff */
[----:B----4-:R-:W-:Y:S01]  /*5c30*/  MOV R7, UR7 ;  /* 0x0000000700077c02 */ /* 0x010fe20008000f00 */
[----:B------:R-:W-:Y:S01]  /*5c40*/  IMAD.U32 R6, RZ, RZ, UR6 ;  /* 0x00000006ff067e24 */ /* 0x000fe2000f8e00ff */
[----:B--2---:R-:W-:Y:S01]  /*5c50*/  MOV R11, UR5 ;  /* 0x00000005000b7c02 */ /* 0x004fe20008000f00 */
[----:B------:R-:W-:Y:S02]  /*5c60*/  IMAD.U32 R10, RZ, RZ, UR4 ;  /* 0x00000004ff0a7e24 */ /* 0x000fe4000f8e00ff */
[----:B------:R-:W-:Y:S07]  /*5c70*/  LEPC R20, `(.L_x_89) ;  /* 0x000000001014794e */ /* 0x000fee0000000000 */
[----:B---3-5:R-:W-:Y:S05]  /*5c80*/  CALL.ABS.NOINC R14 ;  /* 0x000000000e007343 */ /* 0x028fea0003c00000 */
.L_x_89:
[----:B------:R-:W1:Y:S01]  /*5c90*/  LDCU.64 UR8, c[0x4][0x80] ;  /* 0x01001000ff0877ac */ /* 0x000e620008000a00 */
[----:B------:R-:W2:Y:S01]  /*5ca0*/  LDC.64 R2, c[0x4][R2] ;  /* 0x0100000002027b82 */ /* 0x000ea20000000a00 */
[----:B------:R-:W-:Y:S02]  /*5cb0*/  HFMA2 R12, -RZ, RZ, 0, 5.9604644775390625e-08 ;  /* 0x00000001ff0c7431 */ /* 0x000fe400000001ff */
[----:B------:R-:W-:Y:S02]  /*5cc0*/  IMAD.MOV.U32 R8, RZ, RZ, 0x70 ;  /* 0x00000070ff087424 */ /* 0x000fe400078e00ff */
[----:B------:R-:W-:Y:S01]  /*5cd0*/  IMAD.MOV.U32 R13, RZ, RZ, RZ ;  /* 0x000000ffff0d7224 */ /* 0x000fe200078e00ff */
[----:B------:R-:W3:Y:S01]  /*5ce0*/  LDCU.64 UR6, c[0x4][0x88] ;  /* 0x01001100ff0677ac */ /* 0x000ee20008000a00 */
[----:B------:R-:W4:Y:S01]  /*5cf0*/  LDCU.64 UR4, c[0x4][0x8] ;  /* 0x01000100ff0477ac */ /* 0x000f220008000a00 */
[----:B-1----:R-:W-:Y:S02]  /*5d00*/  MOV R4, UR8 ;  /* 0x0000000800047c02 */ /* 0x002fe40008000f00 */
[----:B------:R-:W-:Y:S02]  /*5d10*/  MOV R5, UR9 ;  /* 0x0000000900057c02 */ /* 0x000fe40008000f00 */
[----:B---3--:R-:W-:Y:S01]  /*5d20*/  MOV R7, UR7 ;  /* 0x0000000700077c02 */ /* 0x008fe20008000f00 */
[----:B------:R-:W-:Y:S01]  /*5d30*/  IMAD.U32 R6, RZ, RZ, UR6 ;  /* 0x00000006ff067e24 */ /* 0x000fe2000f8e00ff */
[----:B----4-:R-:W-:Y:S01]  /*5d40*/  MOV R11, UR5 ;  /* 0x00000005000b7c02 */ /* 0x010fe20008000f00 */
[----:B------:R-:W-:Y:S02]  /*5d50*/  IMAD.U32 R10, RZ, RZ, UR4 ;  /* 0x00000004ff0a7e24 */ /* 0x000fe4000f8e00ff */
[----:B------:R-:W-:Y:S07]  /*5d60*/  LEPC R20, `(.L_x_88) ;  /* 0x000000001014794e */ /* 0x000fee0000000000 */
[----:B--2---:R-:W-:Y:S05]  /*5d70*/  CALL.ABS.NOINC R2 ;  /* 0x0000000002007343 */ /* 0x004fea0003c00000 */
.L_x_88:
[----:B------:R-:W-:Y:S05]  /*5d80*/  BSYNC.RECONVERGENT B6 ;  /* 0x0000000000067941 */ /* 0x000fea0003800200 */
.L_x_87:
[----:B------:R-:W-:Y:S01]  /*5d90*/  ISETP.NE.U32.AND P4, PT, R58, RZ, PT ;  /* 0x000000ff3a00720c */ /* 0x000fe20003f85070 */
[----:B------:R-:W-:Y:S01]  /*5da0*/  UISETP.NE.AND UP2, UPT, UR44, URZ, UPT ;  /* 0x000000ff2c00728c */ /* 0x000fe2000bf45270 */
[----:B------:R-:W-:Y:S01]  /*5db0*/  ISETP.NE.U32.AND P2, PT, RZ, UR46, PT ;  /* 0x0000002eff007c0c */ /* 0x000fe2000bf45070 */
[----:B------:R-:W-:Y:S01]  /*5dc0*/  UISETP.NE.U32.AND UP1, UPT, UR48, URZ, UPT ;  /* 0x000000ff3000728c */ /* 0x000fe2000bf25070 */
[----:B------:R-:W-:Y:S01]  /*5dd0*/  ISETP.NE.AND.EX P4, PT, R59, RZ, PT, P4 ;  /* 0x000000ff3b00720c */ /* 0x000fe20003f85340 */
[----:B------:R-:W-:Y:S01]  /*5de0*/  UPLOP3.LUT UP0, UPT, UPT, UPT, UPT, 0x40, 0x4 ;  /* 0x000000000004789c */ /* 0x000fe20003f0e870 */
[----:B------:R-:W-:Y:S01]  /*5df0*/  ISETP.NE.AND.EX P2, PT, RZ, UR47, PT, P2 ;  /* 0x0000002fff007c0c */ /* 0x000fe2000bf45320 */
[----:B------:R-:W-:Y:S01]  /*5e00*/  UISETP.NE.AND.EX UP1, UPT, UR49, URZ, UPT, UP1 ;  /* 0x000000ff3100728c */ /* 0x000fe2000bf25310 */
[----:B------:R-:W-:Y:S04]  /*5e10*/  PLOP3.LUT P1, PT, PT, PT, UP2, 0x80, 0x8 ;  /* 0x000000000008781c */ /* 0x000fe80003f2f028 */
[----:B------:R-:W-:Y:S06]  /*5e20*/  @UP2 UPLOP3.LUT UP0, UPT, UPT, UPT, UP1, 0x80, 0x8 ;  /* 0x000000000008289c */ /* 0x000fec0003f0f010 */
[----:B------:R-:W-:Y:S01]  /*5e30*/  PLOP3.LUT P0, PT, PT, PT, UP0, 0x80, 0x8 ;  /* 0x000000000008781c */ /* 0x000fe20003f0f008 */
[----:B------:R-:W-:Y:S01]  /*5e40*/  @!UPT UIADD3 URZ, UPT, UPT, URZ, URZ, URZ ;  /* 0x000000fffffff290 */ /* 0x000fe2000fffe0ff */
[----:B------:R-:W-:Y:S11]  /*5e50*/  BRA.U !UP1, `(.L_x_90) ;  /* 0x00000001093c7547 */ /* 0x000ff6000b800000 */
[----:B------:R-:W-:Y:S01]  /*5e60*/  UISETP.NE.U32.AND UP0, UPT, UR46, URZ, UPT ;  /* 0x000000ff2e00728c */ /* 0x000fe2000bf05070 */
[----:B------:R-:W-:Y:S01]  /*5e70*/  R2UR UR6, R65 ;  /* 0x00000000410672ca */ /* 0x000fe200000e0000 */
[----:B------:R-:W-:Y:S02]  /*5e80*/  HFMA2 R64, -RZ, RZ, 0, 5.9604644775390625e-08 ;  /* 0x00000001ff407431 */ /* 0x000fe400000001ff */
[----:B------:R-:W-:Y:S01]  /*5e90*/  IMAD.MOV.U32 R0, RZ, RZ, 0x1 ;  /* 0x00000001ff007424 */ /* 0x000fe200078e00ff */
[----:B------:R-:W-:Y:S06]  /*5ea0*/  UISETP.NE.AND.EX UP0, UPT, UR47, URZ, UPT, UP0 ;  /* 0x000000ff2f00728c */ /* 0x000fec000bf05300 */
[----:B------:R-:W-:Y:S05]  /*5eb0*/  PLOP3.LUT P3, PT, PT, PT, UP0, 0x80, 0x8 ;  /* 0x000000000008781c */ /* 0x000fea0003f6f008 */
[----:B------:R-:W1:Y:S01]  /*5ec0*/  @UP0 LDCU.64 UR4, c[0x0][0x888] ;  /* 0x00011100ff0407ac */ /* 0x000e620008000a00 */
[----:B------:R-:W-:Y:S07]  /*5ed0*/  @UP0 UIMAD UR6, UR6, UR48, URZ ;  /* 0x00000030060602a4 */ /* 0x000fee000f8e02ff */
[----:B------:R-:W-:Y:S01]  /*5ee0*/  @!P3 PRMT R64, R0, 0x7610, R64 ;  /* 0x000076100040b816 */ /* 0x000fe20000000040 */
[----:B-1----:R-:W-:Y:S06]  /*5ef0*/  @UP0 UIMAD.WIDE UR4, UR6, 0x4, UR4 ;  /* 0x00000004060408a5 */ /* 0x002fec000f8e0204 */
[----:B------:R-:W-:Y:S02]  /*5f00*/  IMAD.U32 R2, RZ, RZ, UR4 ;  /* 0x00000004ff027e24 */ /* 0x000fe4000f8e00ff */
[----:B------:R-:W-:Y:S03]  /*5f10*/  IMAD.U32 R3, RZ, RZ, UR5 ;  /* 0x00000005ff037e24 */ /* 0x000fe6000f8e00ff */
[----:B------:R-:W1:Y:S02]  /*5f20*/  @!UP0 LDCU UR4, c[0x0][0x880] ;  /* 0x00011000ff0487ac */ /* 0x000e640008000800 */
[----:B-----5:R2:W5:Y:S02]  /*5f30*/  @P3 LDG.E R35, desc[UR52][R2.64] ;  /* 0x0000003402233981 */ /* 0x020564000c1e1900 */
[----:B-12---:R-:W-:Y:S02]  /*5f40*/  @!P3 MOV R35, UR4 ;  /* 0x000000040023bc02 */ /* 0x006fe40008000f00 */
.L_x_90:
[----:B------:R-:W-:Y:S05]  /*5f50*/  @!P4 BRA `(.L_x_91) ;  /* 0x000000000024c947 */ /* 0x000fea0003800000 */
[----:B------:R-:W-:Y:S02]  /*5f60*/  ISETP.NE.U32.AND P3, PT, R56, RZ, PT ;  /* 0x000000ff3800720c */ /* 0x000fe40003f65070 */
[----:B------:R-:W-:Y:S02]  /*5f70*/  R2UR UR4, R65 ;  /* 0x00000000410472ca */ /* 0x000fe400000e0000 */
[----:B------:R-:W-:Y:S11]  /*5f80*/  ISETP.NE.AND.EX P3, PT, R57, RZ, PT, P3 ;  /* 0x000000ff3900720c */ /* 0x000ff60003f65330 */
[----:B------:R-:W-:Y:S02]  /*5f90*/  @!UPT UIADD3 URZ, UPT, UPT, URZ, URZ, URZ ;  /* 0x000000fffffff290 */ /* 0x000fe4000fffe0ff */
[----:B------:R-:W1:Y:S01]  /*5fa0*/  @P3 LDC.64 R2, c[0x0][0x8a8] ;  /* 0x00022a00ff023b82 */ /* 0x000e620000000a00 */
[----:B------:R-:W-:Y:S04]  /*5fb0*/  @P3 IMAD R0, R58, UR4, RZ ;  /* 0x000000043a003c24 */ /* 0x000fe8000f8e02ff */
[----:B-1----:R-:W-:Y:S05]  /*5fc0*/  @P3 IMAD.WIDE R2, R0, 0x4, R2 ;  /* 0x0000000400023825 */ /* 0x002fea00078e0202 */
[----:B-----5:R1:W5:Y:S02]  /*5fd0*/  @P3 LDG.E R33, desc[UR52][R2.64] ;  /* 0x0000003402213981 */ /* 0x020364000c1e1900 */
[----:B-1----:R-:W2:Y:S02]  /*5fe0*/  @!P3 LDC R33, c[0x0][0x8a0] ;  /* 0x00022800ff21bb82 */ /* 0x002ea40000000800 */
.L_x_91:
[----:B-----5:R-:W-:Y:S01]  /*5ff0*/  FSETP.NEU.AND P3, PT, R35, RZ, PT ;  /* 0x000000ff2300720b */ /* 0x020fe20003f6d000 */
[----:B------:R-:W-:Y:S01]  /*6000*/  BSSY B1, `(.L_x_92) ;  /* 0x0000039000017945 */ /* 0x000fe20003800000 */
[----:B------:R-:W-:Y:S01]  /*6010*/  SEL R3, RZ, 0xffffffff, P2 ;  /* 0xffffffffff037807 */ /* 0x000fe20001000000 */
[----:B------:R-:W-:Y:S01]  /*6020*/  IMAD.MOV.U32 R87, RZ, RZ, 0x1 ;  /* 0x00000001ff577424 */ /* 0x000fe200078e00ff */
[----:B------:R-:W-:Y:S01]  /*6030*/  @P1 LOP3.LUT P2, RZ, R64, 0xff, RZ, 0xc0, !PT ;  /* 0x000000ff40ff1812 */ /* 0x000fe2000784c0ff */
[----:B------:R-:W-:Y:S01]  /*6040*/  IMAD R34, R31, 0x40, R32 ;  /* 0x000000401f227824 */ /* 0x000fe200078e0220 */
[----:B------:R-:W-:Y:S01]  /*6050*/  @P1 SEL R0, RZ, 0xffffffff, P3 ;  /* 0xffffffffff001807 */ /* 0x000fe20001800000 */
[----:B------:R-:W-:Y:S01]  /*6060*/  IMAD R83, R78, -0x10, R76 ;  /* 0xfffffff04e537824 */ /* 0x000fe200078e024c */
[----:B------:R-:W-:Y:S01]  /*6070*/  LOP3.LUT R74, R74, 0x1, RZ, 0x3c, !PT ;  /* 0x000000014a4a7812 */ /* 0x000fe200078e3cff */
[----:B------:R-:W-:Y:S01]  /*6080*/  IMAD.MOV.U32 R86, RZ, RZ, RZ ;  /* 0x000000ffff567224 */ /* 0x000fe200078e00ff */
[----:B------:R-:W-:Y:S02]  /*6090*/  @P0 SEL R0, R3, R0, !P2 ;  /* 0x0000000003000207 */ /* 0x000fe40005000000 */
[----:B------:R-:W-:Y:S02]  /*60a0*/  CS2R R54, SRZ ;  /* 0x0000000000367805 */ /* 0x000fe4000001ff00 */
[----:B------:R-:W-:Y:S02]  /*60b0*/  LEA R85, R31, UR36, 0x3 ;  /* 0x000000241f557c11 */ /* 0x000fe4000f8e18ff */
[----:B------:R-:W-:Y:S02]  /*60c0*/  CS2R R52, SRZ ;  /* 0x0000000000347805 */ /* 0x000fe4000001ff00 */
[----:B------:R-:W-:Y:S02]  /*60d0*/  @P1 LOP3.LUT R0, R0, 0x1, RZ, 0xc0, !PT ;  /* 0x0000000100001812 */ /* 0x000fe400078ec0ff */
[----:B------:R-:W-:Y:S02]  /*60e0*/  CS2R R50, SRZ ;  /* 0x0000000000327805 */ /* 0x000fe4000001ff00 */
[----:B------:R-:W-:Y:S02]  /*60f0*/  PLOP3.LUT P2, PT, PT, PT, UP1, 0x80, 0x8 ;  /* 0x000000000008781c */ /* 0x000fe40003f4f018 */
[----:B------:R-:W-:Y:S02]  /*6100*/  CS2R R48, SRZ ;  /* 0x0000000000307805 */ /* 0x000fe4000001ff00 */
[----:B------:R-:W-:Y:S02]  /*6110*/  ISETP.NE.U32.OR P5, PT, R0, 0x1, !P1 ;  /* 0x000000010000780c */ /* 0x000fe40004fa5470 */
[----:B------:R-:W-:Y:S02]  /*6120*/  CS2R R46, SRZ ;  /* 0x00000000002e7805 */ /* 0x000fe4000001ff00 */
[----:B------:R-:W-:Y:S02]  /*6130*/  LOP3.LUT P4, R81, R64, 0xff, RZ, 0xc0, !PT ;  /* 0x000000ff40517812 */ /* 0x000fe4000788c0ff */
[----:B------:R-:W-:Y:S02]  /*6140*/  CS2R R44, SRZ ;  /* 0x00000000002c7805 */ /* 0x000fe4000001ff00 */
[----:B------:R-:W-:Y:S02]  /*6150*/  SEL R2, RZ, 0xffffffff, P3 ;  /* 0xffffffffff027807 */ /* 0x000fe40001800000 */
[----:B------:R-:W-:Y:S02]  /*6160*/  CS2R R42, SRZ ;  /* 0x00000000002a7805 */ /* 0x000fe4000001ff00 */
[----:B------:R-:W-:Y:S02]  /*6170*/  P2R R84, PR, RZ, 0x20 ;  /* 0x00000020ff547803 */ /* 0x000fe40000000000 */
[----:B------:R-:W-:Y:S02]  /*6180*/  CS2R R40, SRZ ;  /* 0x0000000000287805 */ /* 0x000fe4000001ff00 */
[----:B------:R-:W-:Y:S02]  /*6190*/  @P2 SEL R2, R3, R2, !P4 ;  /* 0x0000000203022207 */ /* 0x000fe40006000000 */
[----:B------:R-:W-:Y:S02]  /*61a0*/  @P5 SHF.L.U32 R0, R74, 0x1f, RZ ;  /* 0x0000001f4a005819 */ /* 0x000fe400000006ff */
[----:B------:R-:W-:Y:S02]  /*61b0*/  LOP3.LUT R2, R2, 0x1, RZ, 0xc0, !PT ;  /* 0x0000000102027812 */ /* 0x000fe400078ec0ff */
[----:B------:R1:W3:Y:S02]  /*61c0*/  @P5 SYNCS.PHASECHK.TRANS64.TRYWAIT P1, [UR36+0x20], R0 ;  /* 0x00002000ff0055a7 */ /* 0x0002e40008021124 */
[----:B------:R-:W-:Y:S04]  /*61d0*/  ISETP.NE.U32.AND P2, PT, R2, 0x1, PT ;  /* 0x000000010200780c */ /* 0x000fe80003f45070 */
[----:B------:R-:W-:Y:S02]  /*61e0*/  P2R R88, PR, RZ, 0x4 ;  /* 0x00000004ff587803 */ /* 0x000fe40000000000 */
[----:B-1----:R-:W-:Y:S04]  /*61f0*/  SHF.L.U32 R0, R73, 0x1f, RZ ;  /* 0x0000001f49007819 */ /* 0x002fe800000006ff */
[----:B------:R1:W4:Y:S01]  /*6200*/  SYNCS.PHASECHK.TRANS64.TRYWAIT P0, [R85+URZ+0x90], R0 ;  /* 0x00009000550075a7 */ /* 0x00032200080011ff */
[----:B---3--:R-:W-:Y:S01]  /*6210*/  @P5 SEL R87, RZ, 0x1, !P1 ;  /* 0x00000001ff575807 */ /* 0x008fe20004800000 */
[----:B-1----:R-:W-:Y:S06]  /*6220*/  @!P5 BRA `(.L_x_93) ;  /* 0x000000000058d947 */ /* 0x002fec0003800000 */
[----:B------:R-:W-:Y:S01]  /*6230*/  IMAD.MOV.U32 R54, RZ, RZ, RZ ;  /* 0x000000ffff367224 */ /* 0x000fe200078e00ff */
[----:B------:R-:W-:Y:S01]  /*6240*/  ISETP.NE.AND P1, PT, R87, RZ, PT ;  /* 0x000000ff5700720c */ /* 0x000fe20003f25270 */
[----:B------:R-:W-:Y:S01]  /*6250*/  BSSY B0, `(.L_x_94) ;  /* 0x000000c000007945 */ /* 0x000fe20003800000 */
[----:B------:R-:W-:Y:S02]  /*6260*/  CS2R R42, SRZ ;  /* 0x00000000002a7805 */ /* 0x000fe4000001ff00 */
[----:B------:R-:W-:Y:S02]  /*6270*/  CS2R R40, SRZ ;  /* 0x0000000000287805 */ /* 0x000fe4000001ff00 */
[----:B------:R-:W-:Y:S02]  /*6280*/  CS2R R46, SRZ ;  /* 0x00000000002e7805 */ /* 0x000fe4000001ff00 */
[----:B------:R-:W-:Y:S02]  /*6290*/  CS2R R44, SRZ ;  /* 0x00000000002c7805 */ /* 0x000fe4000001ff00 */
[----:B------:R-:W-:Y:S02]  /*62a0*/  CS2R R50, SRZ ;  /* 0x0000000000327805 */ /* 0x000fe4000001ff00 */
[----:B------:R-:W-:Y:S02]  /*62b0*/  CS2R R48, SRZ ;  /* 0x0000000000307805 */ /* 0x000fe4000001ff00 */
[----:B------:R-:W-:Y:S01]  /*62c0*/  CS2R R52, SRZ ;  /* 0x0000000000347805 */ /* 0x000fe2000001ff00 */
[----:B------:R-:W-:Y:S06]  /*62d0*/  @P1 BRA `(.L_x_95) ;  /* 0x00000000000c1947 */ /* 0x000fec0003800000 */
[----:B------:R-:W-:Y:S04]  /*62e0*/  SHF.L.U32 R3, R74, 0x1f, RZ ;  /* 0x0000001f4a037819 */ /* 0x000fe800000006ff */
[----:B------:R-:W1:Y:S02]  /*62f0*/  SYNCS.PHASECHK.TRANS64.TRYWAIT P1, [UR36+0x20], R3 ;  /* 0x00002003ff0075a7 */ /* 0x000e640008021124 */
[----:B-1----:R-:W-:Y:S05]  /*6300*/  @!P1 BRA `(.L_x_96) ;  /* 0x0000002800489947 */ /* 0x002fea0003800000 */
.L_x_95:
[----:B------:R-:W-:Y:S05]  /*6310*/  BSYNC B0 ;  /* 0x0000000000007941 */ /* 0x000fea0003800000 */
.L_x_94:
[----:B------:R-:W-:Y:S01]  /*6320*/  ISETP.NE.AND P1, PT, R88, RZ, PT ;  /* 0x000000ff5800720c */ /* 0x000fe20003f25270 */
[----:B------:R-:W-:Y:S11]  /*6330*/  HFMA2 R86, -RZ, RZ, 0, 5.9604644775390625e-08 ;  /* 0x00000001ff567431 */ /* 0x000ff600000001ff */
[----:B------:R-:W-:Y:S01]  /*6340*/  @!UPT UIADD3 URZ, UPT, UPT, URZ, URZ, URZ ;  /* 0x000000fffffff290 */ /* 0x000fe2000fffe0ff */
[----:B------:R3:W1:Y:S04]  /*6350*/  @P1 LDS.128 R40, [R77] ;  /* 0x000000004d281984 */ /* 0x0006680000000c00 */
[----:B------:R3:W1:Y:S04]  /*6360*/  @P1 LDS.128 R44, [R76+0x10] ;  /* 0x000010004c2c1984 */ /* 0x0006680000000c00 */
[----:B------:R3:W1:Y:S04]  /*6370*/  @P1 LDS.128 R48, [R75+0x20] ;  /* 0x000020004b301984 */ /* 0x0006680000000c00 */
[----:B------:R3:W1:Y:S02]  /*6380*/  @P1 LDS.128 R52, [R83+0x30] ;  /* 0x0000300053341984 */ /* 0x0006640000000c00 */
.L_x_93:
[----:B------:R-:W-:Y:S05]  /*6390*/  BSYNC B1 ;  /* 0x0000000000017941 */ /* 0x000fea0003800000 */
.L_x_92:
[----:B-1----:R-:W-:Y:S04]  /*63a0*/  SHF.R.U32.HI R2, RZ, 0x15, R34 ;  /* 0x00000015ff027819 */ /* 0x002fe80000011622 */
[----:B------:R-:W-:Y:S01]  /*63b0*/  LOP3.LUT P1, RZ, R2, 0x3, R69, 0x48, !PT ;  /* 0x0000000302ff7812 */ /* 0x000fe20007824845 */
[----:B------:R-:W-:Y:S01]  /*63c0*/  @!UPT UIADD3 URZ, UPT, UPT, URZ, URZ, URZ ;  /* 0x000000fffffff290 */ /* 0x000fe2000fffe0ff */
[----:B----4-:R-:W-:Y:S11]  /*63d0*/  @P0 BRA `(.L_x_97) ;  /* 0x0000000000080947 */ /* 0x010ff60003800000 */
[----:B------:R-:W1:Y:S02]  /*63e0*/  SYNCS.PHASECHK.TRANS64.TRYWAIT P0, [R85+URZ+0x90], R0 ;  /* 0x00009000550075a7 */ /* 0x000e6400080011ff */
[----:B-1----:R-:W-:Y:S05]  /*63f0*/  @!P0 BRA `(.L_x_98) ;  /* 0x0000002800248947 */ /* 0x002fea0003800000 */
.L_x_97:
[----:B------:R-:W-:Y:S05]  /*6400*/  @!P1 BRA `(.L_x_99) ;  /* 0x0000000000409947 */ /* 0x000fea0003800000 */
[----:B------:R-:W4:Y:S01]  /*6410*/  LDCU.64 UR8, c[0x4][0x70] ;  /* 0x01000e00ff0877ac */ /* 0x000f220008000a00 */
[----:B------:R-:W-:Y:S01]  /*6420*/  MOV R3, 0x0 ;  /* 0x0000000000037802 */ /* 0x000fe20000000f00 */
[----:B------:R-:W-:Y:S02]  /*6430*/  HFMA2 R12, -RZ, RZ, 0, 5.9604644775390625e-08 ;  /* 0x00000001ff0c7431 */ /* 0x000fe400000001ff */
[----:B------:R-:W-:Y:S02]  /*6440*/  IMAD.MOV.U32 R8, RZ, RZ, 0x192 ;  /* 0x00000192ff087424 */ /* 0x000fe400078e00ff */
[----:B------:R-:W-:Y:S01]  /*6450*/  IMAD.MOV.U32 R13, RZ, RZ, RZ ;  /* 0x000000ffff0d7224 */ /* 0x000fe200078e00ff */
[----:B------:R-:W5:Y:S01]  /*6460*/  LDCU.64 UR6, c[0x4][0x78] ;  /* 0x01000f00ff0677ac */ /* 0x000f620008000a00 */
[----:B------:R-:W1:Y:S01]  /*6470*/  LDC.64 R2, c[0x4][R3] ;  /* 0x0100000003027b82 */ /* 0x000e620000000a00 */
[----:B------:R-:W2:Y:S01]  /*6480*/  LDCU.64 UR4, c[0x4][0x10] ;  /* 0x01000200ff0477ac */ /* 0x000ea20008000a00 */
[----:B----4-:R-:W-:Y:S01]  /*6490*/  MOV R5, UR9 ;  /* 0x0000000900057c02 */ /* 0x010fe20008000f00 */
[----:B------:R-:W-:Y:S01]  /*64a0*/  IMAD.U32 R4, RZ, RZ, UR8 ;  /* 0x00000008ff047e24 */ /* 0x000fe2000f8e00ff */
[----:B-----5:R-:W-:Y:S01]  /*64b0*/  MOV R7, UR7 ;  /* 0x0000000700077c02 */ /* 0x020fe20008000f00 */
[----:B------:R-:W-:Y:S01]  /*64c0*/  IMAD.U32 R6, RZ, RZ, UR6 ;  /* 0x00000006ff067e24 */ /* 0x000fe2000f8e00ff */
[----:B--2---:R-:W-:Y:S01]  /*64d0*/  MOV R11, UR5 ;  /* 0x00000005000b7c02 */ /* 0x004fe20008000f00 */
[----:B------:R-:W-:Y:S02]  /*64e0*/  IMAD.U32 R10, RZ, RZ, UR4 ;  /* 0x00000004ff0a7e24 */ /* 0x000fe4000f8e00ff */
[----:B------:R-:W-:Y:S07]  /*64f0*/  LEPC R20, `(.L_x_99) ;  /* 0x000000001014794e */ /* 0x000fee0000000000 */
[----:B-1-3--:R-:W-:Y:S05]  /*6500*/  CALL.ABS.NOINC R2 ;  /* 0x0000000002007343 */ /* 0x00afea0003c00000 */
.L_x_99:
[----:B------:R-:W-:Y:S05]  /*6510*/  WARPSYNC.ALL ;  /* 0x0000000000007948 */ /* 0x000fea0003800000 */
[----:B------:R-:W-:Y:S01]  /*6520*/  R2UR UR4, R34 ;  /* 0x00000000220472ca */ /* 0x000fe200000e0000 */
[----:B------:R-:W-:Y:S01]  /*6530*/  BSSY.RECONVERGENT B0, `(.L_x_100) ;  /* 0x0000039000007945 */ /* 0x000fe20003800200 */
[----:B------:R-:W-:Y:S11]  /*6540*/  ISETP.NE.AND P0, PT, R79, RZ, PT ;  /* 0x000000ff4f00720c */ /* 0x000ff60003f05270 */
[----:B------:R-:W1:Y:S02]  /*6550*/  LDTM.x16 R4, tmem[UR4] ;  /* 0x00000004000479ee */ /* 0x000e640008240000 */
[C---:B-12---:R-:W-:Y:S01]  /*6560*/  FMUL R0, R33.reuse, R4 ;  /* 0x0000000421007220 */ /* 0x046fe20000400000 */
[C---:B------:R-:W-:Y:S01]  /*6570*/  FMUL R2, R33.reuse, R5 ;  /* 0x0000000521027220 */ /* 0x040fe20000400000 */
[C---:B------:R-:W-:Y:S01]  /*6580*/  FMUL R3, R33.reuse, R6 ;  /* 0x0000000621037220 */ /* 0x040fe20000400000 */
[----:B------:R-:W-:Y:S01]  /*6590*/  FMUL R7, R33, R7 ;  /* 0x0000000721077220 */ /* 0x000fe20000400000 */
[----:B------:R-:W-:Y:S01]  /*65a0*/  FFMA R36, R35, R40, R0 ;  /* 0x0000002823247223 */ /* 0x000fe20000000000 */
        /* <DEDUP_REMOVED lines=10> */
[----:B------:R1:W-:Y:S01]  /*6650*/  STS.128 [R77], R36 ;  /* 0x000000244d007388 */ /* 0x0003e20000000c00 */
        /* <DEDUP_REMOVED lines=8> */
[----:B------:R1:W-:Y:S01]  /*66e0*/  STS.128 [R76+0x10], R4 ;  /* 0x000010044c007388 */ /* 0x0003e20000000c00 */
[----:B------:R-:W-:Y:S01]  /*66f0*/  FMUL R13, R33, R17 ;  /* 0x00000011210d7220 */ /* 0x000fe20000400000 */
[----:B------:R-:W-:Y:S01]  /*6700*/  FFMA R10, R35, R50, R10 ;  /* 0x00000032230a7223 */ /* 0x000fe2000000000a */
[----:B------:R-:W-:Y:S01]  /*6710*/  FMUL R14, R33, R18 ;  /* 0x00000012210e7220 */ /* 0x000fe20000400000 */
[----:B------:R-:W-:Y:S01]  /*6720*/  FFMA R11, R35, R51, R15 ;  /* 0x00000033230b7223 */ /* 0x000fe2000000000f */
[----:B------:R-:W-:Y:S01]  /*6730*/  FMUL R19, R33, R19 ;  /* 0x0000001321137220 */ /* 0x000fe20000400000 */
[C---:B------:R-:W-:Y:S01]  /*6740*/  FFMA R12, R35.reuse, R52, R12 ;  /* 0x00000034230c7223 */ /* 0x040fe2000000000c */
[C---:B------:R-:W-:Y:S01]  /*6750*/  FFMA R13, R35.reuse, R53, R13 ;  /* 0x00000035230d7223 */ /* 0x040fe2000000000d */
[C---:B------:R-:W-:Y:S01]  /*6760*/  FFMA R14, R35.reuse, R54, R14 ;  /* 0x00000036230e7223 */ /* 0x040fe2000000000e */
[----:B------:R1:W-:Y:S01]  /*6770*/  STS.128 [R75+0x20], R8 ;  /* 0x000020084b007388 */ /* 0x0003e20000000c00 */
[----:B------:R-:W-:Y:S05]  /*6780*/  FFMA R15, R35, R55, R19 ;  /* 0x00000037230f7223 */ /* 0x000fea0000000013 */
[----:B------:R1:W-:Y:S01]  /*6790*/  STS.128 [R83+0x30], R12 ;  /* 0x0000300c53007388 */ /* 0x0003e20000000c00 */
[----:B------:R-:W-:Y:S01]  /*67a0*/  @!PT LDS RZ, [RZ] ;  /* 0x00000000fffff984 */ /* 0x000fe20000000800 */
[----:B------:R-:W-:Y:S01]  /*67b0*/  @!PT LDS RZ, [RZ] ;  /* 0x00000000fffff984 */ /* 0x000fe20000000800 */
[----:B------:R-:W-:Y:S01]  /*67c0*/  @!PT LDS RZ, [RZ] ;  /* 0x00000000fffff984 */ /* 0x000fe20000000800 */
[----:B------:R-:W-:Y:S01]  /*67d0*/  @!PT LDS RZ, [RZ] ;  /* 0x00000000fffff984 */ /* 0x000fe20000000800 */
[----:B------:R2:W-:Y:S06]  /*67e0*/  MEMBAR.ALL.CTA ;  /* 0x0000000000007992 */ /* 0x0005ec0000008000 */
[----:B--2---:R-:W2:Y:S02]  /*67f0*/  FENCE.VIEW.ASYNC.S ;  /* 0x00000000000073c6 */ /* 0x004ea40000000000 */
[----:B--2---:R-:W-:Y:S06]  /*6800*/  BAR.SYNC.DEFER_BLOCKING 0x1, 0x80 ;  /* 0x0042000000007b1d */ /* 0x004fec0000010000 */
[----:B------:R-:W-:Y:S05]  /*6810*/  @P0 BRA `(.L_x_101) ;  /* 0x0000000000280947 */ /* 0x000fea0003800000 */
[----:B------:R-:W-:Y:S01]  /*6820*/  UIADD3 UR4, UPT, UPT, UR36, 0x200, URZ ;  /* 0x0000020024047890 */ /* 0x000fe2000fffe0ff */
[----:B------:R-:W-:Y:S05]  /*6830*/  R2UR UR43, R65 ;  /* 0x00000000412b72ca */ /* 0x000fea00000e0000 */
[----:B------:R-:W-:Y:S01]  /*6840*/  IMAD.U32 R70, RZ, RZ, UR4 ;  /* 0x00000004ff467e24 */ /* 0x000fe2000f8e00ff */
[----:B------:R-:W-:Y:S04]  /*6850*/  UIADD3 UR4, UP0, UPT, UR50, 0x680, URZ ;  /* 0x0000068032047890 */ /* 0x000fe8000ff1e0ff */
[----:B------:R-:W-:Y:S01]  /*6860*/  R2UR UR40, R70 ;  /* 0x00000000462872ca */ /* 0x000fe200000e0000 */
[----:B------:R-:W-:Y:S11]  /*6870*/  UIADD3.X UR5, UPT, UPT, URZ, UR51, URZ, UP0, !UPT ;  /* 0x00000033ff057290 */ /* 0x000ff600087fe4ff */
[----:B------:R-:W-:Y:S01]  /*6880*/  @!UPT UIADD3 URZ, UPT, UPT, URZ, URZ, URZ ;  /* 0x000000fffffff290 */ /* 0x000fe2000fffe0ff */
[----:B------:R2:W-:Y:S01]  /*6890*/  UTMASTG.3D [UR40], [UR4] ;  /* 0x00000028040073b5 */ /* 0x0005e20008010000 */
[----:B------:R0:W-:Y:S01]  /*68a0*/  UTMACMDFLUSH ;  /* 0x00000000000079b7 */ /* 0x0001e20000000000 */
[----:B--2---:R-:W-:Y:S04]  /*68b0*/  DEPBAR.LE SB0, 0x1 ;  /* 0x000080400000791a */ /* 0x004fe80000000000 */
.L_x_101:
[----:B------:R-:W-:Y:S05]  /*68c0*/  BSYNC.RECONVERGENT B0 ;  /* 0x0000000000007941 */ /* 0x000fea0003800200 */
.L_x_100:
[----:B------:R-:W-:Y:S01]  /*68d0*/  BAR.SYNC.DEFER_BLOCKING 0x1, 0x80 ;  /* 0x0042000000007b1d */ /* 0x000fe20000010000 */
[----:B------:R-:W-:Y:S01]  /*68e0*/  ISETP.NE.AND P1, PT, R84, RZ, PT ;  /* 0x000000ff5400720c */ /* 0x000fe20003f25270 */
[----:B------:R-:W-:Y:S01]  /*68f0*/  UISETP.NE.AND UP0, UPT, UR39, URZ, UPT ;  /* 0x000000ff2700728c */ /* 0x000fe2000bf05270 */
[----:B------:R-:W-:Y:S11]  /*6900*/  LEA R2, R86, UR36, 0x3 ;  /* 0x0000002456027c11 */ /* 0x000ff6000f8e18ff */
[----:B------:R-:W-:Y:S01]  /*6910*/  @P1 SHF.L.U32 R3, R74, 0x1f, RZ ;  /* 0x0000001f4a031819 */ /* 0x000fe200000006ff */
[----:B------:R-:W-:Y:S06]  /*6920*/  BRA.U !UP0, `(.L_x_102) ;  /* 0x0000000108247547 */ /* 0x000fec000b800000 */
[----:B-1----:R-:W-:Y:S01]  /*6930*/  IMAD.U32 R4, RZ, RZ, UR37 ;  /* 0x00000025ff047e24 */ /* 0x002fe2000f8e00ff */
[----:B------:R-:W-:Y:S01]  /*6940*/  MOV R0, UR45 ;  /* 0x0000002d00007c02 */ /* 0x000fe20008000f00 */
[----:B------:R-:W-:Y:S03]  /*6950*/  UIADD3 UR4, UPT, UPT, UR37, 0x1, URZ ;  /* 0x0000000125047890 */ /* 0x000fe6000fffe0ff */
[----:B------:R-:W-:Y:S01]  /*6960*/  @P1 LEA R4, R4, UR36, 0x3 ;  /* 0x0000002404041c11 */ /* 0x000fe2000f8e18ff */
[----:B------:R-:W-:Y:S04]  /*6970*/  UISETP.NE.AND UP0, UPT, UR4, 0x4, UPT ;  /* 0x000000040400788c */ /* 0x000fe8000bf05270 */
[----:B------:R-:W-:Y:S01]  /*6980*/  @P1 VIADD R4, R4, 0x40 ;  /* 0x0000004004041836 */ /* 0x000fe20000000000 */
[----:B------:R-:W-:Y:S04]  /*6990*/  USEL UR37, UR4, URZ, UP0 ;  /* 0x000000ff04257287 */ /* 0x000fe80008000000 */
[----:B------:R-:W-:Y:S04]  /*69a0*/  @P1 PRMT R0, R0, 0x654, R4 ;  /* 0x0000065400001816 */ /* 0x000fe80000000004 */
[----:B------:R2:W-:Y:S04]  /*69b0*/  @P1 SYNCS.ARRIVE.TRANS64.RED.A1T0 RZ, [R0+URZ], RZ ;  /* 0x000000ff00ff19a7 */ /* 0x0005e800081004ff */
.L_x_102:
[----:B------:R-:W4:Y:S01]  /*69c0*/  @P1 SYNCS.PHASECHK.TRANS64.TRYWAIT P0, [R2+URZ+0x20], R3 ;  /* 0x00002003020015a7 */ /* 0x000f2200080011ff */
[----:B------:R-:W-:Y:S01]  /*69d0*/  BSSY B1, `(.L_x_103) ;  /* 0x0000016000017945 */ /* 0x000fe20003800000 */
[----:B----4-:R-:W-:Y:S03]  /*69e0*/  @P1 SEL R87, RZ, 0x1, !P0 ;  /* 0x00000001ff571807 */ /* 0x010fe60004000000 */
[----:B------:R-:W-:Y:S05]  /*69f0*/  @!P1 BRA `(.L_x_104) ;  /* 0x00000000004c9947 */ /* 0x000fea0003800000 */
[----:B------:R-:W-:Y:S01]  /*6a00*/  ISETP.NE.AND P0, PT, R87, RZ, PT ;  /* 0x000000ff5700720c */ /* 0x000fe20003f05270 */
[----:B------:R-:W-:Y:S01]  /*6a10*/  BSSY B0, `(.L_x_105) ;  /* 0x000000b000007945 */ /* 0x000fe20003800000 */
[----:B------:R-:W-:Y:S11]  /*6a20*/  ISETP.NE.AND P1, PT, R88, RZ, PT ;  /* 0x000000ff5800720c */ /* 0x000ff60003f25270 */
[----:B------:R-:W-:Y:S02]  /*6a30*/  @!UPT UIADD3 URZ, UPT, UPT, URZ, URZ, URZ ;  /* 0x000000fffffff290 */ /* 0x000fe4000fffe0ff */
[C---:B-1----:R-:W-:Y:S01]  /*6a40*/  @P1 IMAD R6, R86.reuse, 0x2000, R77 ;  /* 0x0000200056061824 */ /* 0x042fe200078e024d */
[C---:B------:R-:W-:Y:S01]  /*6a50*/  @P1 LEA R4, R86.reuse, R75, 0xd ;  /* 0x0000004b56041211 */ /* 0x040fe200078e68ff */
[C---:B------:R-:W-:Y:S02]  /*6a60*/  @P1 IMAD R5, R86.reuse, 0x2000, R76 ;  /* 0x0000200056051824 */ /* 0x040fe400078e024c */
[----:B------:R-:W-:Y:S01]  /*6a70*/  @P1 IMAD R3, R86, 0x2000, R83 ;  /* 0x0000200056031824 */ /* 0x000fe200078e0253 */
[----:B------:R-:W-:Y:S06]  /*6a80*/  @P0 BRA `(.L_x_106) ;  /* 0x00000000000c0947 */ /* 0x000fec0003800000 */
[----:B--2---:R-:W-:Y:S04]  /*6a90*/  SHF.L.U32 R0, R74, 0x1f, RZ ;  /* 0x0000001f4a007819 */ /* 0x004fe800000006ff */
[----:B------:R-:W1:Y:S02]  /*6aa0*/  SYNCS.PHASECHK.TRANS64.TRYWAIT P0, [R2+URZ+0x20], R0 ;  /* 0x00002000020075a7 */ /* 0x000e6400080011ff */
[----:B-1----:R-:W-:Y:S05]  /*6ab0*/  @!P0 BRA `(.L_x_107) ;  /* 0x0000002000888947 */ /* 0x002fea0003800000 */
.L_x_106:
[----:B------:R-:W-:Y:S05]  /*6ac0*/  BSYNC B0 ;  /* 0x0000000000007941 */ /* 0x000fea0003800000 */
.L_x_105:
[----:B------:R-:W-:Y:S02]  /*6ad0*/  ISETP.NE.AND P0, PT, R88, RZ, PT ;  /* 0x000000ff5800720c */ /* 0x000fe40003f05270 */
[----:B------:R-:W-:Y:S11]  /*6ae0*/  IADD3 R86, PT, PT, R86, 0x1, RZ ;  /* 0x0000000156567810 */ /* 0x000ff60007ffe0ff */
[----:B------:R4:W1:Y:S04]  /*6af0*/  @P0 LDS.128 R40, [R6] ;  /* 0x0000000006280984 */ /* 0x0008680000000c00 */
[----:B------:R4:W1:Y:S04]  /*6b00*/  @P0 LDS.128 R44, [R5+0x10] ;  /* 0x00001000052c0984 */ /* 0x0008680000000c00 */
[----:B------:R4:W1:Y:S04]  /*6b10*/  @P0 LDS.128 R48, [R4+0x20] ;  /* 0x0000200004300984 */ /* 0x0008680000000c00 */
[----:B------:R4:W1:Y:S02]  /*6b20*/  @P0 LDS.128 R52, [R3+0x30] ;  /* 0x0000300003340984 */ /* 0x0008640000000c00 */
.L_x_104:
[----:B------:R-:W-:Y:S05]  /*6b30*/  BSYNC B1 ;  /* 0x0000000000017941 */ /* 0x000fea0003800000 */
.L_x_103:
[----:B-12---:R-:W-:Y:S05]  /*6b40*/  VIADD R0, R34, 0x10 ;  /* 0x0000001022007836 */ /* 0x006fea0000000000 */
[----:B------:R-:W-:Y:S04]  /*6b50*/  SHF.R.U32.HI R0, RZ, 0x15, R0 ;  /* 0x00000015ff007819 */ /* 0x000fe80000011600 */
[----:B------:R-:W-:Y:S11]  /*6b60*/  LOP3.LUT P0, RZ, R0, 0x3, R69, 0x48, !PT ;  /* 0x0000000300ff7812 */ /* 0x000ff60007804845 */
[----:B------:R-:W-:Y:S02]  /*6b70*/  @!UPT UIADD3 URZ, UPT, UPT, URZ, URZ, URZ ;  /* 0x000000fffffff290 */ /* 0x000fe4000fffe0ff */
[----:B------:R-:W-:Y:S05]  /*6b80*/  @!P0 BRA `(.L_x_108) ;  /* 0x0000000000408947 */ /* 0x000fea0003800000 */
[----:B------:R-:W1:Y:S01]  /*6b90*/  LDCU.64 UR8, c[0x4][0x70] ;  /* 0x01000e00ff0877ac */ /* 0x000e620008000a00 */
[----:B----4-:R-:W-:Y:S01]  /*6ba0*/  MOV R3, 0x0 ;  /* 0x0000000000037802 */ /* 0x010fe20000000f00 */
[----:B------:R-:W-:Y:S02]  /*6bb0*/  HFMA2 R12, -RZ, RZ, 0, 5.9604644775390625e-08 ;  /* 0x00000001ff0c7431 */ /* 0x000fe400000001ff */
[----:B------:R-:W-:Y:S02]  /*6bc0*/  IMAD.MOV.U32 R8, RZ, RZ, 0x192 ;  /* 0x00000192ff087424 */ /* 0x000fe400078e00ff */
[----:B------:R-:W-:Y:S01]  /*6bd0*/  IMAD.MOV.U32 R13, RZ, RZ, RZ ;  /* 0x000000ffff0d7224 */ /* 0x000fe200078e00ff */
[----:B------:R-:W2:Y:S01]  /*6be0*/  LDCU.64 UR6, c[0x4][0x78] ;  /* 0x01000f00ff0677ac */ /* 0x000ea20008000a00 */
[----:B------:R-:W4:Y:S01]  /*6bf0*/  LDC.64 R2, c[0x4][R3] ;  /* 0x0100000003027b82 */ /* 0x000f220000000a00 */
[----:B------:R-:W5:Y:S01]  /*6c00*/  LDCU.64 UR4, c[0x4][0x10] ;  /* 0x01000200ff0477ac */ /* 0x000f620008000a00 */
[----:B-1----:R-:W-:Y:S01]  /*6c10*/  MOV R5, UR9 ;  /* 0x0000000900057c02 */ /* 0x002fe20008000f00 */
[----:B------:R-:W-:Y:S01]  /*6c20*/  IMAD.U32 R4, RZ, RZ, UR8 ;  /* 0x00000008ff047e24 */ /* 0x000fe2000f8e00ff */
[----:B--2---:R-:W-:Y:S01]  /*6c30*/  MOV R7, UR7 ;  /* 0x0000000700077c02 */ /* 0x004fe20008000f00 */
[----:B------:R-:W-:Y:S01]  /*6c40*/  IMAD.U32 R6, RZ, RZ, UR6 ;  /* 0x00000006ff067e24 */ /* 0x000fe2000f8e00ff */
[----:B-----5:R-:W-:Y:S01]  /*6c50*/  MOV R11, UR5 ;  /* 0x00000005000b7c02 */ /* 0x020fe20008000f00 */
[----:B------:R-:W-:Y:S02]  /*6c60*/  IMAD.U32 R10, RZ, RZ, UR4 ;  /* 0x00000004ff0a7e24 */ /* 0x000fe4000f8e00ff */
[----:B------:R-:W-:Y:S07]  /*6c70*/  LEPC R20, `(.L_x_108) ;  /* 0x000000001014794e */ /* 0x000fee0000000000 */
[----:B---34-:R-:W-:Y:S05]  /*6c80*/  CALL.ABS.NOINC R2 ;  /* 0x0000000002007343 */ /* 0x018fea0003c00000 */
.L_x_108:
[----:B------:R-:W-:Y:S05]  /*6c90*/  WARPSYNC.ALL ;  /* 0x0000000000007948 */ /* 0x000fea0003800000 */
[----:B------:R-:W-:Y:S01]  /*6ca0*/  R2UR UR4, R34 ;  /* 0x00000000220472ca */ /* 0x000fe200000e0000 */
[----:B------:R-:W-:Y:S01]  /*6cb0*/  BSSY.RECONVERGENT B0, `(.L_x_109) ;  /* 0x0000040000007945 */ /* 0x000fe20003800200 */
[----:B------:R-:W-:Y:S02]  /*6cc0*/  ISETP.NE.AND P6, PT, R84, RZ, PT ;  /* 0x000000ff5400720c */ /* 0x000fe40003fc5270 */
[----:B------:R-:W-:Y:S02]  /*6cd0*/  ISETP.NE.AND P0, PT, R79, RZ, PT ;  /* 0x000000ff4f00720c */ /* 0x000fe40003f05270 */
[----:B------:R-:W-:Y:S07]  /*6ce0*/  MOV R20, UR37 ;  /* 0x0000002500147c02 */ /* 0x000fee0008000f00 */
[----:B----4-:R-:W1:Y:S02]  /*6cf0*/  LDTM.x16 R4, tmem[UR4+0x10] ;  /* 0x00001004000479ee */ /* 0x010e640008240000 */
[----:B------:R-:W-:Y:S01]  /*6d00*/  @P6 LEA R20, R20, UR36, 0x3 ;  /* 0x0000002414146c11 */ /* 0x000fe2000f8e18ff */
[C---:B-1----:R-:W-:Y:S01]  /*6d10*/  FMUL R0, R33.reuse, R4 ;  /* 0x0000000421007220 */ /* 0x042fe20000400000 */
        /* <DEDUP_REMOVED lines=33> */
[----:B------:R-:W-:Y:S01]  /*6f30*/  FFMA R15, R35, R55, R19 ;  /* 0x00000037230f7223 */ /* 0x000fe20000000013 */
[----:B------:R-:W-:Y:S02]  /*6f40*/  MOV R16, UR45 ;  /* 0x0000002d00107c02 */ /* 0x000fe40008000f00 */
[----:B------:R-:W-:Y:S02]  /*6f50*/  @P6 IADD3 R17, PT, PT, R20, 0x40, RZ ;  /* 0x0000004014116810 */ /* 0x000fe40007ffe0ff */
[----:B------:R1:W-:Y:S01]  /*6f60*/  STS.128 [R83+0x2030], R12 ;  /* 0x0020300c53007388 */ /* 0x0003e20000000c00 */
[----:B------:R-:W-:Y:S02]  /*6f70*/  LEA R0, R86, UR36, 0x3 ;  /* 0x0000002456007c11 */ /* 0x000fe4000f8e18ff */
[----:B------:R-:W-:Y:S01]  /*6f80*/  @P6 PRMT R16, R16, 0x654, R17 ;  /* 0x0000065410106816 */ /* 0x000fe20000000011 */
[----:B------:R-:W-:Y:S01]  /*6f90*/  @!PT LDS RZ, [RZ] ;  /* 0x00000000fffff984 */ /* 0x000fe20000000800 */
[----:B------:R-:W-:Y:S01]  /*6fa0*/  @!PT LDS RZ, [RZ] ;  /* 0x00000000fffff984 */ /* 0x000fe20000000800 */
[----:B------:R-:W-:Y:S01]  /*6fb0*/  @!PT LDS RZ, [RZ] ;  /* 0x00000000fffff984 */ /* 0x000fe20000000800 */
[----:B------:R-:W-:Y:S01]  /*6fc0*/  @!PT LDS RZ, [RZ] ;  /* 0x00000000fffff984 */ /* 0x000fe20000000800 */
[----:B------:R2:W-:Y:S06]  /*6fd0*/  MEMBAR.ALL.CTA ;  /* 0x0000000000007992 */ /* 0x0005ec0000008000 */
[----:B--2---:R-:W2:Y:S01]  /*6fe0*/  FENCE.VIEW.ASYNC.S ;  /* 0x00000000000073c6 */ /* 0x004ea20000000000 */
[----:B------:R-:W-:Y:S01]  /*6ff0*/  @P6 SHF.L.U32 R2, R74, 0x1f, RZ ;  /* 0x0000001f4a026819 */ /* 0x000fe200000006ff */
[----:B--2---:R-:W-:Y:S06]  /*7000*/  BAR.SYNC.DEFER_BLOCKING 0x1, 0x80 ;  /* 0x0042000000007b1d */ /* 0x004fec0000010000 */
[----:B------:R-:W-:Y:S05]  /*7010*/  @P0 BRA `(.L_x_110) ;  /* 0x0000000000240947 */ /* 0x000fea0003800000 */
[----:B------:R-:W-:Y:S01]  /*7020*/  UIADD3 UR4, UP0, UPT, UR50, 0x680, URZ ;  /* 0x0000068032047890 */ /* 0x000fe2000ff1e0ff */
[----:B------:R-:W-:Y:S01]  /*7030*/  R2UR UR11, R65 ;  /* 0x00000000410b72ca */ /* 0x000fe200000e0000 */
[----:B------:R-:W-:Y:S02]  /*7040*/  UIADD3 UR9, UPT, UPT, UR41, 0x10, URZ ;  /* 0x0000001029097890 */ /* 0x000fe4000fffe0ff */
[----:B------:R-:W-:Y:S02]  /*7050*/  UIADD3 UR8, UPT, UPT, UR36, 0x2200, URZ ;  /* 0x0000220024087890 */ /* 0x000fe4000fffe0ff */
[----:B------:R-:W-:Y:S01]  /*7060*/  UIADD3.X UR5, UPT, UPT, URZ, UR51, URZ, UP0, !UPT ;  /* 0x00000033ff057290 */ /* 0x000fe200087fe4ff */
[----:B------:R-:W-:Y:S08]  /*7070*/  UMOV UR10, UR42 ;  /* 0x0000002a000a7c82 */ /* 0x000ff00008000000 */
[----:B------:R2:W-:Y:S01]  /*7080*/  UTMASTG.3D [UR8], [UR4] ;  /* 0x00000008040073b5 */ /* 0x0005e20008010000 */
[----:B------:R0:W-:Y:S01]  /*7090*/  UTMACMDFLUSH ;  /* 0x00000000000079b7 */ /* 0x0001e20000000000 */
[----:B--2---:R-:W-:Y:S04]  /*70a0*/  DEPBAR.LE SB0, 0x1 ;  /* 0x000080400000791a */ /* 0x004fe80000000000 */
.L_x_110:
[----:B------:R-:W-:Y:S05]  /*70b0*/  BSYNC.RECONVERGENT B0 ;  /* 0x0000000000007941 */ /* 0x000fea0003800200 */
.L_x_109:
[----:B------:R-:W-:Y:S01]  /*70c0*/  BAR.SYNC.DEFER_BLOCKING 0x1, 0x80 ;  /* 0x0042000000007b1d */ /* 0x000fe20000010000 */
[----:B------:R-:W-:Y:S04]  /*70d0*/  UIADD3 UR4, UPT, UPT, UR37, 0x1, URZ ;  /* 0x0000000125047890 */ /* 0x000fe8000fffe0ff */
[----:B------:R-:W-:Y:S04]  /*70e0*/  UISETP.NE.AND UP0, UPT, UR4, 0x4, UPT ;  /* 0x000000040400788c */ /* 0x000fe8000bf05270 */
[----:B------:R-:W-:Y:S01]  /*70f0*/  USEL UR38, UR4, URZ, UP0 ;  /* 0x000000ff04267287 */ /* 0x000fe20008000000 */
[----:B------:R2:W-:Y:S01]  /*7100*/  @P6 SYNCS.ARRIVE.TRANS64.RED.A1T0 RZ, [R16+URZ], RZ ;  /* 0x000000ff10ff69a7 */ /* 0x0005e200081004ff */
[----:B------:R-:W-:Y:S01]  /*7110*/  BSSY B1, `(.L_x_111) ;  /* 0x0000017000017945 */ /* 0x000fe20003800000 */
[----:B------:R-:W4:Y:S02]  /*7120*/  @P6 SYNCS.PHASECHK.TRANS64.TRYWAIT P0, [R0+URZ+0x20], R2 ;  /* 0x00002002000065a7 */ /* 0x000f2400080011ff */
[----:B----4-:R-:W-:Y:S01]  /*7130*/  @P6 SEL R87, RZ, 0x1, !P0 ;  /* 0x00000001ff576807 */ /* 0x010fe20004000000 */
[----:B--2---:R-:W-:Y:S06]  /*7140*/  @!P6 BRA `(.L_x_112) ;  /* 0x00000000004ce947 */ /* 0x004fec0003800000 */
        /* <DEDUP_REMOVED lines=9> */
[----:B------:R-:W-:Y:S04]  /*71e0*/  SHF.L.U32 R6, R74, 0x1f, RZ ;  /* 0x0000001f4a067819 */ /* 0x000fe800000006ff */
[----:B------:R-:W1:Y:S02]  /*71f0*/  SYNCS.PHASECHK.TRANS64.TRYWAIT P0, [R0+URZ+0x20], R6 ;  /* 0x00002006000075a7 */ /* 0x000e6400080011ff */
[----:B-1----:R-:W-:Y:S05]  /*7200*/  @!P0 BRA `(.L_x_115) ;  /* 0x0000001800c88947 */ /* 0x002fea0003800000 */
.L_x_114:
[----:B------:R-:W-:Y:S05]  /*7210*/  BSYNC B0 ;  /* 0x0000000000007941 */ /* 0x000fea0003800000 */
.L_x_113:
[----:B------:R-:W-:Y:S02]  /*7220*/  ISETP.NE.AND P0, PT, R88, RZ, PT ;  /* 0x000000ff5800720c */ /* 0x000fe40003f05270 */
[----:B------:R-:W-:Y:S11]  /*7230*/  IADD3 R86, PT, PT, R86, 0x1, RZ ;  /* 0x0000000156567810 */ /* 0x000ff60007ffe0ff */
[----:B------:R2:W4:Y:S04]  /*7240*/  @P0 LDS.128 R40, [R5] ;  /* 0x0000000005280984 */ /* 0x0005280000000c00 */
[----:B------:R2:W1:Y:S04]  /*7250*/  @P0 LDS.128 R44, [R4+0x10] ;  /* 0x00001000042c0984 */ /* 0x0004680000000c00 */
[----:B------:R2:W1:Y:S04]  /*7260*/  @P0 LDS.128 R48, [R3+0x20] ;  /* 0x0000200003300984 */ /* 0x0004680000000c00 */
[----:B------:R2:W1:Y:S02]  /*7270*/  @P0 LDS.128 R52, [R2+0x30] ;  /* 0x0000300002340984 */ /* 0x0004640000000c00 */
.L_x_112:
[----:B------:R-:W-:Y:S05]  /*7280*/  BSYNC B1 ;  /* 0x0000000000017941 */ /* 0x000fea0003800000 */
.L_x_111:
[----:B-1----:R-:W-:Y:S05]  /*7290*/  VIADD R0, R34, 0x20 ;  /* 0x0000002022007836 */ /* 0x002fea0000000000 */
[----:B------:R-:W-:Y:S04]  /*72a0*/  SHF.R.U32.HI R0, RZ, 0x15, R0 ;  /* 0x00000015ff007819 */ /* 0x000fe80000011600 */
[----:B------:R-:W-:Y:S11]  /*72b0*/  LOP3.LUT P0, RZ, R0, 0x3, R69, 0x48, !PT ;  /* 0x0000000300ff7812 */ /* 0x000ff60007804845 */
[----:B------:R-:W-:Y:S02]  /*72c0*/  @!UPT UIADD3 URZ, UPT, UPT, URZ, URZ, URZ ;  /* 0x000000fffffff290 */ /* 0x000fe4000fffe0ff */
[----:B------:R-:W-:Y:S05]  /*72d0*/  @!P0 BRA `(.L_x_116) ;  /* 0x0000000000408947 */ /* 0x000fea0003800000 */
[----:B------:R-:W1:Y:S01]  /*72e0*/  LDCU.64 UR8, c[0x4][0x70] ;  /* 0x01000e00ff0877ac */ /* 0x000e620008000a00 */
[----:B--2---:R-:W-:Y:S01]  /*72f0*/  MOV R3, 0x0 ;  /* 0x0000000000037802 */ /* 0x004fe20000000f00 */
[----:B------:R-:W-:Y:S02]  /*7300*/  HFMA2 R12, -RZ, RZ, 0, 5.9604644775390625e-08 ;  /* 0x00000001ff0c7431 */ /* 0x000fe400000001ff */
[----:B------:R-:W-:Y:S02]  /*7310*/  IMAD.MOV.U32 R8, RZ, RZ, 0x192 ;  /* 0x00000192ff087424 */ /* 0x000fe400078e00ff */
[----:B------:R-:W-:Y:S01]  /*7320*/  IMAD.MOV.U32 R13, RZ, RZ, RZ ;  /* 0x000000ffff0d7224 */ /* 0x000fe200078e00ff */
[----:B------:R-:W2:Y:S01]  /*7330*/  LDCU.64 UR6, c[0x4][0x78] ;  /* 0x01000f00ff0677ac */ /* 0x000ea20008000a00 */
[----:B------:R-:W3:Y:S01]  /*7340*/  LDC.64 R2, c[0x4][R3] ;  /* 0x0100000003027b82 */ /* 0x000ee20000000a00 */
        /* <DEDUP_REMOVED lines=9> */
.L_x_116:
[----:B------:R-:W-:Y:S05]  /*73e0*/  WARPSYNC.ALL ;  /* 0x0000000000007948 */ /* 0x000fea0003800000 */
[----:B------:R-:W-:Y:S01]  /*73f0*/  R2UR UR4, R34 ;  /* 0x00000000220472ca */ /* 0x000fe200000e0000 */
[----:B------:R-:W-:Y:S01]  /*7400*/  BSSY.RECONVERGENT B0, `(.L_x_117) ;  /* 0x0000040000007945 */ /* 0x000fe20003800200 */
[----:B------:R-:W-:Y:S02]  /*7410*/  ISETP.NE.AND P6, PT, R84, RZ, PT ;  /* 0x000000ff5400720c */ /* 0x000fe40003fc5270 */
[----:B------:R-:W-:Y:S02]  /*7420*/  ISETP.NE.AND P0, PT, R79, RZ, PT ;  /* 0x000000ff4f00720c */ /* 0x000fe40003f05270 */
[----:B------:R-:W-:Y:S07]  /*7430*/  MOV R20, UR38 ;  /* 0x0000002600147c02 */ /* 0x000fee0008000f00 */
[----:B--2---:R-:W1:Y:S02]  /*7440*/  LDTM.x16 R4, tmem[UR4+0x20] ;  /* 0x00002004000479ee */ /* 0x004e640008240000 */
[----:B------:R-:W-:Y:S01]  /*7450*/  @P6 LEA R20, R20, UR36, 0x3 ;  /* 0x0000002414146c11 */ /* 0x000fe2000f8e18ff */
[C---:B-1----:R-:W-:Y:S01]  /*7460*/  FMUL R0, R33.reuse, R4 ;  /* 0x0000000421007220 */ /* 0x042fe20000400000 */
[C---:B------:R-:W-:Y:S01]  /*7470*/  FMUL R2, R33.reuse, R5 ;  /* 0x0000000521027220 */ /* 0x040fe20000400000 */
[C---:B------:R-:W-:Y:S01]  /*7480*/  FMUL R3, R33.reuse, R6 ;  /* 0x0000000621037220 */ /* 0x040fe20000400000 */
[----:B------:R-:W-:Y:S01]  /*7490*/  FMUL R7, R33, R7 ;  /* 0x0000000721077220 */ /* 0x000fe20000400000 */
[----:B----4-:R-:W-:Y:S01]  /*74a0*/  FFMA R36, R35, R40, R0 ;  /* 0x0000002823247223 */ /* 0x010fe20000000000 */
        /* <DEDUP_REMOVED lines=53> */
.L_x_118:
[----:B------:R-:W-:Y:S05]  /*7800*/  BSYNC.RECONVERGENT B0 ;  /* 0x0000000000007941 */ /* 0x000fea0003800200 */
.L_x_117:
        /* <DEDUP_REMOVED lines=21> */
.L_x_122:
[----:B------:R-:W-:Y:S05]  /*7960*/  BSYNC B0 ;  /* 0x0000000000007941 */ /* 0x000fea0003800000 */
.L_x_121:
[----:B------:R-:W-:Y:S11]  /*7970*/  ISETP.NE.AND P0, PT, R88, RZ, PT ;  /* 0x000000ff5800720c */ /* 0x000ff60003f05270 */
[----:B------:R-:W-:Y:S02]  /*7980*/  @!UPT UIADD3 URZ, UPT, UPT, URZ, URZ, URZ ;  /* 0x000000fffffff290 */ /* 0x000fe4000fffe0ff */
[----:B------:R2:W4:Y:S04]  /*7990*/  @P0 LDS.128 R40, [R4] ;  /* 0x0000000004280984 */ /* 0x0005280000000c00 */
[----:B------:R2:W1:Y:S04]  /*79a0*/  @P0 LDS.128 R44, [R3+0x10] ;  /* 0x00001000032c0984 */ /* 0x0004680000000c00 */
[----:B------:R2:W1:Y:S04]  /*79b0*/  @P0 LDS.128 R48, [R2+0x20] ;  /* 0x0000200002300984 */ /* 0x0004680000000c00 */
[----:B------:R2:W1:Y:S02]  /*79c0*/  @P0 LDS.128 R52, [R86+0x30] ;  /* 0x0000300056340984 */ /* 0x0004640000000c00 */
.L_x_120:
[----:B------:R-:W-:Y:S05]  /*79d0*/  BSYNC B1 ;  /* 0x0000000000017941 */ /* 0x000fea0003800000 */
.L_x_119:
        /* <DEDUP_REMOVED lines=21> */
.L_x_124:
[----:B------:R-:W-:Y:S01]  /*7b30*/  ISETP.NE.AND P0, PT, R79, RZ, PT ;  /* 0x000000ff4f00720c */ /* 0x000fe20003f05270 */
[----:B------:R-:W-:Y:S05]  /*7b40*/  WARPSYNC.ALL ;  /* 0x0000000000007948 */ /* 0x000fea0003800000 */
[----:B------:R-:W-:Y:S01]  /*7b50*/  R2UR UR4, R34 ;  /* 0x00000000220472ca */ /* 0x000fe200000e0000 */
[----:B------:R-:W-:Y:S11]  /*7b60*/  BSSY.RECONVERGENT B0, `(.L_x_125) ;  /* 0x000003e000007945 */ /* 0x000ff60003800200 */
[----:B------:R-:W-:Y:S01]  /*7b70*/  @!UPT UIADD3 URZ, UPT, UPT, URZ, URZ, URZ ;  /* 0x000000fffffff290 */ /* 0x000fe2000fffe0ff */
[----:B--2---:R-:W1:Y:S01]  /*7b80*/  LDTM.x16 R4, tmem[UR4+0x30] ;  /* 0x00003004000479ee */ /* 0x004e620008240000 */
[----:B------:R-:W-:Y:S01]  /*7b90*/  R2UR UR4, R85 ;  /* 0x00000000550472ca */ /* 0x000fe200000e0000 */
[----:B------:R-:W-:Y:S11]  /*7ba0*/  NOP ;  /* 0x0000000000007918 */ /* 0x000ff60000000000 */
[----:B------:R-:W-:Y:S01]  /*7bb0*/  @!UPT UIADD3 URZ, UPT, UPT, URZ, URZ, URZ ;  /* 0x000000fffffff290 */ /* 0x000fe2000fffe0ff */
[----:B------:R-:W-:Y:S04]  /*7bc0*/  UIADD3 UR4, UPT, UPT, UR4, 0xb0, URZ ;  /* 0x000000b004047890 */ /* 0x000fe8000fffe0ff */
[----:B------:R-:W-:Y:S01]  /*7bd0*/  UPRMT UR4, UR45, 0x654, UR4 ;  /* 0x000006542d047896 */ /* 0x000fe20008000004 */
[C---:B-1----:R-:W-:Y:S01]  /*7be0*/  FMUL R0, R33.reuse, R4 ;  /* 0x0000000421007220 */ /* 0x042fe20000400000 */
[C---:B------:R-:W-:Y:S01]  /*7bf0*/  FMUL R2, R33.reuse, R5 ;  /* 0x0000000521027220 */ /* 0x040fe20000400000 */
[----:B------:R-:W-:Y:S06]  /*7c00*/  FMUL R3, R33, R6 ;  /* 0x0000000621037220 */ /* 0x000fec0000400000 */
[----:B------:R-:W-:Y:S01]  /*7c10*/  SYNCS.ARRIVE.TRANS64.RED.A1T0 RZ, [UR4], RZ ;  /* 0x000000ffffff79a7 */ /* 0x000fe20008100404 */
[C---:B----4-:R-:W-:Y:S01]  /*7c20*/  FFMA R36, R35.reuse, R40, R0 ;  /* 0x0000002823247223 */ /* 0x050fe20000000000 */
[----:B------:R-:W-:Y:S01]  /*7c30*/  FFMA R37, R35, R41, R2 ;  /* 0x0000002923257223 */ /* 0x000fe20000000002 */
        /* <DEDUP_REMOVED lines=48> */
.L_x_126:
[----:B------:R-:W-:Y:S05]  /*7f40*/  BSYNC.RECONVERGENT B0 ;  /* 0x0000000000007941 */ /* 0x000fea0003800200 */
.L_x_125:
[----:B------:R-:W-:Y:S01]  /*7f50*/  BAR.SYNC.DEFER_BLOCKING 0x1, 0x80 ;  /* 0x0042000000007b1d */ /* 0x000fe20000010000 */
[----:B------:R-:W-:Y:S01]  /*7f60*/  UISETP.NE.AND UP0, UPT, UR39, -0x4, UPT ;  /* 0xfffffffc2700788c */ /* 0x000fe2000bf05270 */
[----:B------:R-:W-:Y:S08]  /*7f70*/  IADD3 R31, PT, PT, R31, 0x1, RZ ;  /* 0x000000011f1f7810 */ /* 0x000ff00007ffe0ff */
[----:B------:R-:W-:Y:S05]  /*7f80*/  BRA.U !UP0, `(.L_x_127) ;  /* 0x0000000108287547 */ /* 0x000fea000b800000 */
[----:B------:R-:W-:Y:S01]  /*7f90*/  ISETP.NE.AND P0, PT, R84, RZ, PT ;  /* 0x000000ff5400720c */ /* 0x000fe20003f05270 */
[----:B------:R-:W-:Y:S01]  /*7fa0*/  IMAD.U32 R2, RZ, RZ, UR37 ;  /* 0x00000025ff027e24 */ /* 0x000fe2000f8e00ff */
[----:B------:R-:W-:Y:S01]  /*7fb0*/  UIADD3 UR4, UPT, UPT, UR37, 0x1, URZ ;  /* 0x0000000125047890 */ /* 0x000fe2000fffe0ff */
[----:B------:R-:W-:Y:S03]  /*7fc0*/  IMAD.U32 R0, RZ, RZ, UR45 ;  /* 0x0000002dff007e24 */ /* 0x000fe6000f8e00ff */
[----:B------:R-:W-:Y:S04]  /*7fd0*/  UISETP.NE.AND UP0, UPT, UR4, 0x4, UPT ;  /* 0x000000040400788c */ /* 0x000fe8000bf05270 */
[----:B------:R-:W-:Y:S03]  /*7fe0*/  USEL UR37, UR4, URZ, UP0 ;  /* 0x000000ff04257287 */ /* 0x000fe60008000000 */
[----:B------:R-:W-:Y:S05]  /*7ff0*/  @P0 LEA R2, R2, UR36, 0x3 ;  /* 0x0000002402020c11 */ /* 0x000fea000f8e18ff */
[----:B------:R-:W-:Y:S05]  /*8000*/  @P0 VIADD R2, R2, 0x40 ;  /* 0x0000004002020836 */ /* 0x000fea0000000000 */
[----:B------:R-:W-:Y:S04]  /*8010*/  @P0 PRMT R0, R0, 0x654, R2 ;  /* 0x0000065400000816 */ /* 0x000fe80000000002 */
[----:B------:R2:W-:Y:S03]  /*8020*/  @P0 SYNCS.ARRIVE.TRANS64.RED.A1T0 RZ, [R0+URZ], RZ ;  /* 0x000000ff00ff09a7 */ /* 0x0005e600081004ff */
.L_x_127:
[----:B------:R-:W-:Y:S01]  /*8030*/  ISETP.NE.AND P2, PT, R80, RZ, PT ;  /* 0x000000ff5000720c */ /* 0x000fe20003f45270 */
[----:B------:R-:W-:Y:S01]  /*8040*/  UIADD3 UR39, UPT, UPT, UR39, 0x4, URZ ;  /* 0x0000000427277890 */ /* 0x000fe2000fffe0ff */
[----:B------:R-:W-:Y:S01]  /*8050*/  ISETP.NE.AND P0, PT, R82, 0x2, PT ;  /* 0x000000025200780c */ /* 0x000fe20003f05270 */
[----:B-1----:R-:W-:Y:S01]  /*8060*/  IMAD.IADD R14, R29, 0x1, R62 ;  /* 0x000000011d0e7824 */ /* 0x002fe200078e023e */
[----:B------:R-:W-:Y:S01]  /*8070*/  ISETP.NE.AND P1, PT, R31, 0x4, PT ;  /* 0x000000041f00780c */ /* 0x000fe20003f25270 */
[----:B------:R-:W-:Y:S01]  /*8080*/  IMAD.IADD R15, R30, 0x1, R63 ;  /* 0x000000011e0f7824 */ /* 0x000fe200078e023f */
[----:B------:R-:W-:Y:S02]  /*8090*/  SEL R2, RZ, 0x1, P0 ;  /* 0x00000001ff027807 */ /* 0x000fe40000000000 */
[----:B--2---:R-:W-:Y:S02]  /*80a0*/  SEL R0, RZ, 0x1, P1 ;  /* 0x00000001ff007807 */ /* 0x004fe40000800000 */
[----:B------:R-:W-:Y:S02]  /*80b0*/  LOP3.LUT R72, R72, R2, RZ, 0x3c, !PT ;  /* 0x0000000248487212 */ /* 0x000fe400078e3cff */
[----:B------:R-:W-:Y:S02]  /*80c0*/  LOP3.LUT R73, R73, R0, RZ, 0x3c, !PT ;  /* 0x0000000049497212 */ /* 0x000fe400078e3cff */
[----:B------:R-:W-:Y:S02]  /*80d0*/  @P2 R2UR UR4, R71 ;  /* 0x00000000470422ca */ /* 0x000fe400000e0000 */
[----:B------:R-:W-:Y:S02]  /*80e0*/  SEL R82, R82, RZ, P0 ;  /* 0x000000ff52527207 */ /* 0x000fe40000000000 */
[----:B------:R-:W-:Y:S09]  /*80f0*/  SEL R31, R31, RZ, P1 ;  /* 0x000000ff1f1f7207 */ /* 0x000ff20000800000 */
[----:B------:R-:W-:Y:S01]  /*8100*/  IMAD.U32 R65, RZ, RZ, UR4 ;  /* 0x00000004ff417e24 */ /* 0x000fe2000f8e00ff */
[----:B------:R-:W-:Y:S06]  /*8110*/  @P2 BRA `(.L_x_128) ;  /* 0xffffffd4003c2947 */ /* 0x000fec000383ffff */
[----:B------:R-:W-:-:S09]  /*8120*/  UISETP.NE.AND UP0, UPT, UR44, URZ, UPT ;  /* 0x000000ff2c00728c */ /* 0x000fd2000bf05270 */
[----:B------:R-:W-:Y:S05]  /*8130*/  BRA.U !UP0, `(.L_x_129) ;  /* 0x0000000108487547 */ /* 0x000fea000b800000 */
[----:B------:R-:W1:Y:S02]  /*8140*/  LDCU.64 UR4, c[0x0][0x890] ;  /* 0x00011200ff0477ac */ /* 0x000e640008000a00 */
[----:B-1----:R-:W-:-:S04]  /*8150*/  UISETP.NE.U32.AND UP0, UPT, UR4, URZ, UPT ;  /* 0x000000ff0400728c */ /* 0x002fc8000bf05070 */
[----:B------:R-:W-:-:S09]  /*8160*/  UISETP.NE.AND.EX UP0, UPT, UR5, URZ, UPT, UP0 ;  /* 0x000000ff0500728c */ /* 0x000fd2000bf05300 */
[----:B------:R-:W-:Y:S05]  /*8170*/  BRA.U UP0, `(.L_x_130) ;  /* 0x00000001000c7547 */ /* 0x000fea000b800000 */
[----:B------:R-:W-:-:S13]  /*8180*/  FSETP.NEU.AND P0, PT, R35, RZ, PT ;  /* 0x000000ff2300720b */ /* 0x000fda0003f0d000 */
[----:B------:R-:W-:Y:S05]  /*8190*/  @!P0 EXIT ;  /* 0x000000000000894d */ /* 0x000fea0003800000 */
[----:B------:R-:W-:Y:S05]  /*81a0*/  BRA `(.L_x_129) ;  /* 0x00000000002c7947 */ /* 0x000fea0003800000 */
.L_x_130:
[----:B------:R-:W-:Y:S01]  /*81b0*/  ISETP.NE.AND P0, PT, R81, RZ, PT ;  /* 0x000000ff5100720c */ /* 0x000fe20003f05270 */
[----:B------:R-:W-:-:S12]  /*81c0*/  BSSY.RECONVERGENT B0, `(.L_x_129) ;  /* 0x0000009000007945 */ /* 0x000fd80003800200 */
[----:B------:R-:W-:Y:S05]  /*81d0*/  @P0 BRA `(.L_x_131) ;  /* 0x0000000000140947 */ /* 0x000fea0003800000 */
[----:B------:R-:W1:Y:S02]  /*81e0*/  LDCU.64 UR4, c[0x0][0x888] ;  /* 0x00011100ff0477ac */ /* 0x000e640008000a00 */
[----:B-1----:R-:W-:-:S04]  /*81f0*/  ISETP.NE.U32.AND P0, PT, RZ, UR4, PT ;  /* 0x00000004ff007c0c */ /* 0x002fc8000bf05070 */
[----:B------:R-:W-:-:S13]  /*8200*/  ISETP.NE.AND.EX P0, PT, RZ, UR5, PT, P0 ;  /* 0x00000005ff007c0c */ /* 0x000fda000bf05300 */
[----:B------:R-:W-:Y:S05]  /*8210*/  @!P0 EXIT ;  /* 0x000000000000894d */ /* 0x000fea0003800000 */
[----:B------:R-:W-:Y:S05]  /*8220*/  BRA `(.L_x_132) ;  /* 0x0000000000087947 */ /* 0x000fea0003800000 */
.L_x_131:
[----:B------:R-:W-:-:S13]  /*8230*/  FSETP.NEU.AND P0, PT, R35, RZ, PT ;  /* 0x000000ff2300720b */ /* 0x000fda0003f0d000 */
[----:B------:R-:W-:Y:S05]  /*8240*/  @!P0 EXIT ;  /* 0x000000000000894d */ /* 0x000fea0003800000 */
.L_x_132:
[----:B------:R-:W-:Y:S05]  /*8250*/  BSYNC.RECONVERGENT B0 ;  /* 0x0000000000007941 */ /* 0x000fea0003800200 */
.L_x_129:
[----:B------:R-:W-:Y:S01]  /*8260*/  ULEA UR4, UR37, UR36, 0x3 ;  /* 0x0000002425047291 */ /* 0x000fe2000f8e18ff */
[----:B------:R-:W-:-:S04]  /*8270*/  DEPBAR.LE SB0, 0x0 ;  /* 0x000080000000791a */ /* 0x000fc80000000000 */
[----:B------:R-:W-:-:S04]  /*8280*/  UIADD3 UR4, UPT, UPT, UR4, 0x40, URZ ;  /* 0x0000004004047890 */ /* 0x000fc8000fffe0ff */
[----:B------:R-:W-:-:S09]  /*8290*/  UPRMT UR4, UR45, 0x654, UR4 ;  /* 0x000006542d047896 */ /* 0x000fd20008000004 */
[----:B------:R-:W-:Y:S01]  /*82a0*/  SYNCS.ARRIVE.TRANS64.RED.A1T0 RZ, [UR4], RZ ;  /* 0x000000ffffff79a7 */ /* 0x000fe20008100404 */
[----:B------:R-:W-:Y:S05]  /*82b0*/  EXIT ;  /* 0x000000000000794d */ /* 0x000fea0003800000 */
.L_x_19:
[----:B--2---:R2:W1:Y:S02]  /*82c0*/  SYNCS.PHASECHK.TRANS64.TRYWAIT P0, [R2+URZ+0xe0], R3 ;  /* 0x0000e003020075a7 */ /* 0x00446400080011ff */
[----:B-1----:R-:W-:Y:S05]  /*82d0*/  @!P0 NANOSLEEP.SYNCS 0x989680 ;  /* 0x009896800000895d */ /* 0x002fea0003900000 */
[----:B------:R-:W1:Y:S02]  /*82e0*/  @!P0 SYNCS.PHASECHK.TRANS64 P0, [R2+URZ+0xe0], R3 ;  /* 0x0000e003020085a7 */ /* 0x000e6400080010ff */
[----:B-1----:R-:W-:Y:S05]  /*82f0*/  @!P0 BRA `(.L_x_19) ;  /* 0xfffffffc00f08947 */ /* 0x002fea000383ffff */
[----:B------:R-:W-:Y:S05]  /*8300*/  BRA `(.L_x_133) ;  /* 0xffffff9000a87947 */ /* 0x000fea000383ffff */
.L_x_22:
[----:B------:R-:W-:-:S13]  /*8310*/  R2UR UR4, R5 ;  /* 0x00000000050472ca */ /* 0x000fda00000e0000 */
[----:B-1----:R-:W-:-:S07]  /*8320*/  MOV R2, UR4 ;  /* 0x0000000400027c02 */ /* 0x002fce0008000f00 */
.L_x_134:
[----:B-1----:R1:W2:Y:S02]  /*8330*/  SYNCS.PHASECHK.TRANS64.TRYWAIT P0, [R2+URZ+0x10], R4 ;  /* 0x00001004020075a7 */ /* 0x0022a400080011ff */
[----:B--2---:R-:W-:Y:S05]  /*8340*/  @!P0 NANOSLEEP.SYNCS 0x989680 ;  /* 0x009896800000895d */ /* 0x004fea0003900000 */
[----:B------:R-:W2:Y:S02]  /*8350*/  @!P0 SYNCS.PHASECHK.TRANS64 P0, [R2+URZ+0x10], R4 ;  /* 0x00001004020085a7 */ /* 0x000ea400080010ff */
[----:B--2---:R-:W-:Y:S05]  /*8360*/  @!P0 BRA `(.L_x_134) ;  /* 0xfffffffc00f08947 */ /* 0x004fea000383ffff */
[----:B------:R-:W-:Y:S05]  /*8370*/  BRA `(.L_x_21) ;  /* 0xffffff9400107947 */ /* 0x000fea000383ffff */
.L_x_30:
[----:B------:R-:W-:-:S07]  /*8380*/  MOV R2, UR65 ;  /* 0x0000004100027c02 */ /* 0x000fce0008000f00 */
.L_x_135:
[----:B-1----:R1:W2:Y:S02]  /*8390*/  SYNCS.PHASECHK.TRANS64.TRYWAIT P0, [R2+URZ+0x10], R4 ;  /* 0x00001004020075a7 */ /* 0x0022a400080011ff */
[----:B--2---:R-:W-:Y:S05]  /*83a0*/  @!P0 NANOSLEEP.SYNCS 0x989680 ;  /* 0x009896800000895d */ /* 0x004fea0003900000 */
[----:B------:R-:W2:Y:S02]  /*83b0*/  @!P0 SYNCS.PHASECHK.TRANS64 P0, [R2+URZ+0x10], R4 ;  /* 0x00001004020085a7 */ /* 0x000ea400080010ff */
[----:B--2---:R-:W-:Y:S05]  /*83c0*/  @!P0 BRA `(.L_x_135) ;  /* 0xfffffffc00f08947 */ /* 0x004fea000383ffff */
[----:B------:R-:W-:Y:S05]  /*83d0*/  BRA `(.L_x_29) ;  /* 0xffffff9800707947 */ /* 0x000fea000383ffff */
.L_x_36:
[----:B-1----:R1:W2:Y:S02]  /*83e0*/  SYNCS.PHASECHK.TRANS64.TRYWAIT P0, [R2+URZ+0x70], R3 ;  /* 0x00007003020075a7 */ /* 0x0022a400080011ff */
[----:B--2---:R-:W-:Y:S05]  /*83f0*/  @!P0 NANOSLEEP.SYNCS 0x989680 ;  /* 0x009896800000895d */ /* 0x004fea0003900000 */
[----:B------:R-:W2:Y:S02]  /*8400*/  @!P0 SYNCS.PHASECHK.TRANS64 P0, [R2+URZ+0x70], R3 ;  /* 0x00007003020085a7 */ /* 0x000ea400080010ff */
[----:B--2---:R-:W-:Y:S05]  /*8410*/  @!P0 BRA `(.L_x_36) ;  /* 0xfffffffc00f08947 */ /* 0x004fea000383ffff */
[----:B------:R-:W-:Y:S05]  /*8420*/  BRA `(.L_x_136) ;  /* 0xffffff9c00987947 */ /* 0x000fea000383ffff */
.L_x_40:
[----:B----4-:R-:W-:-:S07]  /*8430*/  MOV R0, UR4 ;  /* 0x0000000400007c02 */ /* 0x010fce0008000f00 */
.L_x_137:
[----:B-1----:R1:W2:Y:S02]  /*8440*/  SYNCS.PHASECHK.TRANS64.TRYWAIT P0, [R0+URZ], R2 ;  /* 0x00000002000075a7 */ /* 0x0022a400080011ff */
[----:B--2---:R-:W-:Y:S05]  /*8450*/  @!P0 NANOSLEEP.SYNCS 0x989680 ;  /* 0x009896800000895d */ /* 0x004fea0003900000 */
[----:B------:R-:W2:Y:S02]  /*8460*/  @!P0 SYNCS.PHASECHK.TRANS64 P0, [R0+URZ], R2 ;  /* 0x00000002000085a7 */ /* 0x000ea400080010ff */
[----:B--2---:R-:W-:Y:S05]  /*8470*/  @!P0 BRA `(.L_x_137) ;  /* 0xfffffffc00f08947 */ /* 0x004fea000383ffff */
[----:B------:R-:W-:Y:S05]  /*8480*/  BRA `(.L_x_138) ;  /* 0xffffffa400107947 */ /* 0x000fea000383ffff */
.L_x_43:
[----:B-1----:R1:W2:Y:S02]  /*8490*/  SYNCS.PHASECHK.TRANS64.TRYWAIT P0, [R0+URZ+0xd0], R4 ;  /* 0x0000d004000075a7 */ /* 0x0022a400080011ff */
[----:B--2---:R-:W-:Y:S05]  /*84a0*/  @!P0 NANOSLEEP.SYNCS 0x989680 ;  /* 0x009896800000895d */ /* 0x004fea0003900000 */
[----:B------:R-:W2:Y:S02]  /*84b0*/  @!P0 SYNCS.PHASECHK.TRANS64 P0, [R0+URZ+0xd0], R4 ;  /* 0x0000d004000085a7 */ /* 0x000ea400080010ff */
[----:B--2---:R-:W-:Y:S05]  /*84c0*/  @!P0 BRA `(.L_x_43) ;  /* 0xfffffffc00f08947 */ /* 0x004fea000383ffff */
[----:B------:R-:W-:Y:S05]  /*84d0*/  BRA `(.L_x_139) ;  /* 0xffffffa4006c7947 */ /* 0x000fea000383ffff */
.L_x_44:
[----:B------:R-:W-:-:S07]  /*84e0*/  MOV R0, UR4 ;  /* 0x0000000400007c02 */ /* 0x000fce0008000f00 */
.L_x_140:
[----:B-1----:R1:W2:Y:S02]  /*84f0*/  SYNCS.PHASECHK.TRANS64.TRYWAIT P0, [R0+URZ+0x80], R5 ;  /* 0x00008005000075a7 */ /* 0x0022a400080011ff */
[----:B--2---:R-:W-:Y:S05]  /*8500*/  @!P0 NANOSLEEP.SYNCS 0x989680 ;  /* 0x009896800000895d */ /* 0x004fea0003900000 */
[----:B------:R-:W2:Y:S02]  /*8510*/  @!P0 SYNCS.PHASECHK.TRANS64 P0, [R0+URZ+0x80], R5 ;  /* 0x00008005000085a7 */ /* 0x000ea400080010ff */
[----:B--2---:R-:W-:Y:S05]  /*8520*/  @!P0 BRA `(.L_x_140) ;  /* 0xfffffffc00f08947 */ /* 0x004fea000383ffff */
[----:B------:R-:W-:Y:S05]  /*8530*/  BRA `(.L_x_141) ;  /* 0xffffffa4007c7947 */ /* 0x000fea000383ffff */
.L_x_45:
[----:B-1----:R1:W2:Y:S02]  /*8540*/  SYNCS.PHASECHK.TRANS64.TRYWAIT P1, [R0+URZ+0x70], R4 ;  /* 0x00007004000075a7 */ /* 0x0022a400080211ff */
[----:B--2---:R-:W-:Y:S05]  /*8550*/  @!P1 NANOSLEEP.SYNCS 0x989680 ;  /* 0x009896800000995d */ /* 0x004fea0003900000 */
[----:B------:R-:W2:Y:S02]  /*8560*/  @!P1 SYNCS.PHASECHK.TRANS64 P1, [R0+URZ+0x70], R4 ;  /* 0x00007004000095a7 */ /* 0x000ea400080210ff */
[----:B--2---:R-:W-:Y:S05]  /*8570*/  @!P1 BRA `(.L_x_45) ;  /* 0xfffffffc00f09947 */ /* 0x004fea000383ffff */
[----:B------:R-:W-:Y:S05]  /*8580*/  BRA `(.L_x_142) ;  /* 0xffffffa400ac7947 */ /* 0x000fea000383ffff */
.L_x_48:
[----:B------:R-:W-:-:S07]  /*8590*/  MOV R0, UR4 ;  /* 0x0000000400007c02 */ /* 0x000fce0008000f00 */
.L_x_143:
[----:B-1----:R1:W2:Y:S02]  /*85a0*/  SYNCS.PHASECHK.TRANS64.TRYWAIT P0, [R0+URZ+0x80], R2 ;  /* 0x00008002000075a7 */ /* 0x0022a400080011ff */
[----:B--2---:R-:W-:Y:S05]  /*85b0*/  @!P0 NANOSLEEP.SYNCS 0x989680 ;  /* 0x009896800000895d */ /* 0x004fea0003900000 */
[----:B------:R-:W2:Y:S02]  /*85c0*/  @!P0 SYNCS.PHASECHK.TRANS64 P0, [R0+URZ+0x80], R2 ;  /* 0x00008002000085a7 */ /* 0x000ea400080010ff */
[----:B--2---:R-:W-:Y:S05]  /*85d0*/  @!P0 BRA `(.L_x_143) ;  /* 0xfffffffc00f08947 */ /* 0x004fea000383ffff */
[----:B------:R-:W-:Y:S05]  /*85e0*/  BRA `(.L_x_47) ;  /* 0xffffffa800007947 */ /* 0x000fea000383ffff */
.L_x_55:
[----:B-1----:R1:W2:Y:S02]  /*85f0*/  SYNCS.PHASECHK.TRANS64.TRYWAIT P1, [R0+URZ+0x70], R2 ;  /* 0x00007002000075a7 */ /* 0x0022a400080211ff */
[----:B--2---:R-:W-:Y:S05]  /*8600*/  @!P1 NANOSLEEP.SYNCS 0x989680 ;  /* 0x009896800000995d */ /* 0x004fea0003900000 */
[----:B------:R-:W2:Y:S02]  /*8610*/  @!P1 SYNCS.PHASECHK.TRANS64 P1, [R0+URZ+0x70], R2 ;  /* 0x00007002000095a7 */ /* 0x000ea400080210ff */
[----:B--2---:R-:W-:Y:S05]  /*8620*/  @!P1 BRA `(.L_x_55) ;  /* 0xfffffffc00f09947 */ /* 0x004fea000383ffff */
[----:B------:R-:W-:Y:S05]  /*8630*/  BRA `(.L_x_144) ;  /* 0xffffffac00707947 */ /* 0x000fea000383ffff */
.L_x_56:
[----:B------:R-:W-:-:S13]  /*8640*/  R2UR UR4, R13 ;  /* 0x000000000d0472ca */ /* 0x000fda00000e0000 */
[----:B------:R-:W-:-:S07]  /*8650*/  MOV R2, UR4 ;  /* 0x0000000400027c02 */ /* 0x000fce0008000f00 */
.L_x_145:
[----:B-1----:R1:W2:Y:S02]  /*8660*/  SYNCS.PHASECHK.TRANS64.TRYWAIT P0, [R2+URZ+0xb0], R0 ;  /* 0x0000b000020075a7 */ /* 0x0022a400080011ff */
[----:B--2---:R-:W-:Y:S05]  /*8670*/  @!P0 NANOSLEEP.SYNCS 0x989680 ;  /* 0x009896800000895d */ /* 0x004fea0003900000 */
[----:B------:R-:W2:Y:S02]  /*8680*/  @!P0 SYNCS.PHASECHK.TRANS64 P0, [R2+URZ+0xb0], R0 ;  /* 0x0000b000020085a7 */ /* 0x000ea400080010ff */
[----:B--2---:R-:W-:Y:S05]  /*8690*/  @!P0 BRA `(.L_x_145) ;  /* 0xfffffffc00f08947 */ /* 0x004fea000383ffff */
[----:B------:R-:W-:Y:S05]  /*86a0*/  BRA `(.L_x_146) ;  /* 0xffffffac00b07947 */ /* 0x000fea000383ffff */
.L_x_59:
[----:B------:R-:W-:Y:S07]  /*86b0*/  MOV R0, UR5 ;  /* 0x0000000500007c02 */ /* 0x000fee0008000f00 */
.L_x_147:
[----:B-1----:R1:W2:Y:S02]  /*86c0*/  SYNCS.PHASECHK.TRANS64.TRYWAIT P0, [R0+URZ], R2 ;  /* 0x00000002000075a7 */ /* 0x0022a400080011ff */
[----:B--2---:R-:W-:Y:S05]  /*86d0*/  @!P0 NANOSLEEP.SYNCS 0x989680 ;  /* 0x009896800000895d */ /* 0x004fea0003900000 */
[----:B------:R-:W2:Y:S02]  /*86e0*/  @!P0 SYNCS.PHASECHK.TRANS64 P0, [R0+URZ], R2 ;  /* 0x00000002000085a7 */ /* 0x000ea400080010ff */
[----:B--2---:R-:W-:Y:S05]  /*86f0*/  @!P0 BRA `(.L_x_147) ;  /* 0xfffffffc00f08947 */ /* 0x004fea000383ffff */
[----:B------:R-:W-:Y:S05]  /*8700*/  BRA `(.L_x_58) ;  /* 0xffffffac00cc7947 */ /* 0x000fea000383ffff */
.L_x_62:
[----:B------:R-:W-:-:S07]  /*8710*/  MOV R0, UR4 ;  /* 0x0000000400007c02 */ /* 0x000fce0008000f00 */
.L_x_148:
[----:B-1----:R1:W2:Y:S02]  /*8720*/  SYNCS.PHASECHK.TRANS64.TRYWAIT P0, [R0+URZ], R2 ;  /* 0x00000002000075a7 */ /* 0x0022a400080011ff */
[----:B--2---:R-:W-:Y:S05]  /*8730*/  @!P0 NANOSLEEP.SYNCS 0x989680 ;  /* 0x009896800000895d */ /* 0x004fea0003900000 */
[----:B------:R-:W2:Y:S02]  /*8740*/  @!P0 SYNCS.PHASECHK.TRANS64 P0, [R0+URZ], R2 ;  /* 0x00000002000085a7 */ /* 0x000ea400080010ff */
[----:B--2---:R-:W-:Y:S05]  /*8750*/  @!P0 BRA `(.L_x_148) ;  /* 0xfffffffc00f08947 */ /* 0x004fea000383ffff */
[----:B------:R-:W-:Y:S05]  /*8760*/  BRA `(.L_x_149) ;  /* 0xffffffb400e47947 */ /* 0x000fea000383ffff */
.L_x_63:
[----:B------:R-:W-:-:S07]  /*8770*/  MOV R0, UR5 ;  /* 0x0000000500007c02 */ /* 0x000fce0008000f00 */
.L_x_150:
[----:B-1----:R1:W2:Y:S02]  /*8780*/  SYNCS.PHASECHK.TRANS64.TRYWAIT P0, [R0+URZ], R3 ;  /* 0x00000003000075a7 */ /* 0x0022a400080011ff */
[----:B--2---:R-:W-:Y:S05]  /*8790*/  @!P0 NANOSLEEP.SYNCS 0x989680 ;  /* 0x009896800000895d */ /* 0x004fea0003900000 */
[----:B------:R-:W2:Y:S02]  /*87a0*/  @!P0 SYNCS.PHASECHK.TRANS64 P0, [R0+URZ], R3 ;  /* 0x00000003000085a7 */ /* 0x000ea400080010ff */
[----:B--2---:R-:W-:Y:S05]  /*87b0*/  @!P0 BRA `(.L_x_150) ;  /* 0xfffffffc00f08947 */ /* 0x004fea000383ffff */
[----:B------:R-:W-:Y:S05]  /*87c0*/  BRA `(.L_x_151) ;  /* 0xffffffb400f47947 */ /* 0x000fea000383ffff */
.L_x_64:
[----:B------:R-:W-:-:S07]  /*87d0*/  MOV R0, UR5 ;  /* 0x0000000500007c02 */ /* 0x000fce0008000f00 */
.L_x_152:
[----:B-1----:R1:W2:Y:S02]  /*87e0*/  SYNCS.PHASECHK.TRANS64.TRYWAIT P0, [R0+URZ], R3 ;  /* 0x00000003000075a7 */ /* 0x0022a400080011ff */
[----:B--2---:R-:W-:Y:S05]  /*87f0*/  @!P0 NANOSLEEP.SYNCS 0x989680 ;  /* 0x009896800000895d */ /* 0x004fea0003900000 */
[----:B------:R-:W2:Y:S02]  /*8800*/  @!P0 SYNCS.PHASECHK.TRANS64 P0, [R0+URZ], R3 ;  /* 0x00000003000085a7 */ /* 0x000ea400080010ff */
[----:B--2---:R-:W-:Y:S05]  /*8810*/  @!P0 BRA `(.L_x_152) ;  /* 0xfffffffc00f08947 */ /* 0x004fea000383ffff */
[----:B------:R-:W-:Y:S05]  /*8820*/  BRA `(.L_x_153) ;  /* 0xffffffb800007947 */ /* 0x000fea000383ffff */
.L_x_65:
[----:B-1----:R-:W-:-:S07]  /*8830*/  MOV R0, UR4 ;  /* 0x0000000400007c02 */ /* 0x002fce0008000f00 */
.L_x_154:
[----:B-1----:R1:W2:Y:S02]  /*8840*/  SYNCS.PHASECHK.TRANS64.TRYWAIT P0, [R0+URZ], R2 ;  /* 0x00000002000075a7 */ /* 0x0022a400080011ff */
[----:B--2---:R-:W-:Y:S05]  /*8850*/  @!P0 NANOSLEEP.SYNCS 0x989680 ;  /* 0x009896800000895d */ /* 0x004fea0003900000 */
[----:B------:R-:W2:Y:S02]  /*8860*/  @!P0 SYNCS.PHASECHK.TRANS64 P0, [R0+URZ], R2 ;  /* 0x00000002000085a7 */ /* 0x000ea400080010ff */
[----:B--2---:R-:W-:Y:S05]  /*8870*/  @!P0 BRA `(.L_x_154) ;  /* 0xfffffffc00f08947 */ /* 0x004fea000383ffff */
[----:B------:R-:W-:Y:S05]  /*8880*/  BRA `(.L_x_155) ;  /* 0xffffffb8000c7947 */ /* 0x000fea000383ffff */
.L_x_70:
[----:B---3--:R3:W1:Y:S02]  /*8890*/  SYNCS.PHASECHK.TRANS64.TRYWAIT P0, [R0+URZ+0x70], R2 ;  /* 0x00007002000075a7 */ /* 0x00866400080011ff */
[----:B-1----:R-:W-:Y:S05]  /*88a0*/  @!P0 NANOSLEEP.SYNCS 0x989680 ;  /* 0x009896800000895d */ /* 0x002fea0003900000 */
[----:B------:R-:W1:Y:S02]  /*88b0*/  @!P0 SYNCS.PHASECHK.TRANS64 P0, [R0+URZ+0x70], R2 ;  /* 0x00007002000085a7 */ /* 0x000e6400080010ff */
[----:B-1----:R-:W-:Y:S05]  /*88c0*/  @!P0 BRA `(.L_x_70) ;  /* 0xfffffffc00f08947 */ /* 0x002fea000383ffff */
[----:B------:R-:W-:Y:S05]  /*88d0*/  BRA `(.L_x_156) ;  /* 0xffffffbc00187947 */ /* 0x000fea000383ffff */
.L_x_73:
[----:B------:R-:W-:Y:S07]  /*88e0*/  MOV R0, UR4 ;  /* 0x0000000400007c02 */ /* 0x000fee0008000f00 */
.L_x_157:
[----:B---3--:R3:W1:Y:S02]  /*88f0*/  SYNCS.PHASECHK.TRANS64.TRYWAIT P0, [R0+URZ+0x68], R2 ;  /* 0x00006802000075a7 */ /* 0x00866400080011ff */
[----:B-1----:R-:W-:Y:S05]  /*8900*/  @!P0 NANOSLEEP.SYNCS 0x989680 ;  /* 0x009896800000895d */ /* 0x002fea0003900000 */
[----:B------:R-:W1:Y:S02]  /*8910*/  @!P0 SYNCS.PHASECHK.TRANS64 P0, [R0+URZ+0x68], R2 ;  /* 0x00006802000085a7 */ /* 0x000e6400080010ff */
[----:B-1----:R-:W-:Y:S05]  /*8920*/  @!P0 BRA `(.L_x_157) ;  /* 0xfffffffc00f08947 */ /* 0x002fea000383ffff */
[----:B------:R-:W-:Y:S05]  /*8930*/  BRA `(.L_x_72) ;  /* 0xffffffbc00f87947 */ /* 0x000fea000383ffff */
.L_x_76:
[----:B------:R-:W-:Y:S07]  /*8940*/  MOV R0, UR4 ;  /* 0x0000000400007c02 */ /* 0x000fee0008000f00 */
.L_x_158:
[----:B--2---:R2:W3:Y:S02]  /*8950*/  SYNCS.PHASECHK.TRANS64.TRYWAIT P0, [R0+URZ+0x40], R14 ;  /* 0x0000400e000075a7 */ /* 0x0044e400080011ff */
[----:B---3--:R-:W-:Y:S05]  /*8960*/  @!P0 NANOSLEEP.SYNCS 0x989680 ;  /* 0x009896800000895d */ /* 0x008fea0003900000 */
[----:B------:R-:W3:Y:S02]  /*8970*/  @!P0 SYNCS.PHASECHK.TRANS64 P0, [R0+URZ+0x40], R14 ;  /* 0x0000400e000085a7 */ /* 0x000ee400080010ff */
[----:B---3--:R-:W-:Y:S05]  /*8980*/  @!P0 BRA `(.L_x_158) ;  /* 0xfffffffc00f08947 */ /* 0x008fea000383ffff */
[----:B------:R-:W-:Y:S05]  /*8990*/  BRA `(.L_x_159) ;  /* 0xffffffc000747947 */ /* 0x000fea000383ffff */
.L_x_77:
[----:B------:R-:W-:Y:S07]  /*89a0*/  MOV R0, UR4 ;  /* 0x0000000400007c02 */ /* 0x000fee0008000f00 */
.L_x_160:
[----:B--2---:R2:W3:Y:S02]  /*89b0*/  SYNCS.PHASECHK.TRANS64.TRYWAIT P0, [R0+URZ+0x48], R14 ;  /* 0x0000480e000075a7 */ /* 0x0044e400080011ff */
[----:B---3--:R-:W-:Y:S05]  /*89c0*/  @!P0 NANOSLEEP.SYNCS 0x989680 ;  /* 0x009896800000895d */ /* 0x008fea0003900000 */
[----:B------:R-:W3:Y:S02]  /*89d0*/  @!P0 SYNCS.PHASECHK.TRANS64 P0, [R0+URZ+0x48], R14 ;  /* 0x0000480e000085a7 */ /* 0x000ee400080010ff */
[----:B---3--:R-:W-:Y:S05]  /*89e0*/  @!P0 BRA `(.L_x_160) ;  /* 0xfffffffc00f08947 */ /* 0x008fea000383ffff */
[----:B------:R-:W-:Y:S05]  /*89f0*/  BRA `(.L_x_161) ;  /* 0xffffffc000b07947 */ /* 0x000fea000383ffff */
.L_x_78:
[----:B------:R-:W-:Y:S07]  /*8a00*/  MOV R0, UR4 ;  /* 0x0000000400007c02 */ /* 0x000fee0008000f00 */
.L_x_162:
[----:B--2---:R2:W3:Y:S02]  /*8a10*/  SYNCS.PHASECHK.TRANS64.TRYWAIT P0, [R0+URZ+0x50], R14 ;  /* 0x0000500e000075a7 */ /* 0x0044e400080011ff */
[----:B---3--:R-:W-:Y:S05]  /*8a20*/  @!P0 NANOSLEEP.SYNCS 0x989680 ;  /* 0x009896800000895d */ /* 0x008fea0003900000 */
[----:B------:R-:W3:Y:S02]  /*8a30*/  @!P0 SYNCS.PHASECHK.TRANS64 P0, [R0+URZ+0x50], R14 ;  /* 0x0000500e000085a7 */ /* 0x000ee400080010ff */
[----:B---3--:R-:W-:Y:S05]  /*8a40*/  @!P0 BRA `(.L_x_162) ;  /* 0xfffffffc00f08947 */ /* 0x008fea000383ffff */
[----:B------:R-:W-:Y:S05]  /*8a50*/  BRA `(.L_x_163) ;  /* 0xffffffc000f47947 */ /* 0x000fea000383ffff */
.L_x_79:
[----:B------:R-:W-:Y:S07]  /*8a60*/  MOV R0, UR4 ;  /* 0x0000000400007c02 */ /* 0x000fee0008000f00 */
.L_x_164:
[----:B-1----:R1:W2:Y:S02]  /*8a70*/  SYNCS.PHASECHK.TRANS64.TRYWAIT P0, [R0+URZ+0x58], R14 ;  /* 0x0000580e000075a7 */ /* 0x0022a400080011ff */
[----:B--2---:R-:W-:Y:S05]  /*8a80*/  @!P0 NANOSLEEP.SYNCS 0x989680 ;  /* 0x009896800000895d */ /* 0x004fea0003900000 */
[----:B------:R-:W2:Y:S02]  /*8a90*/  @!P0 SYNCS.PHASECHK.TRANS64 P0, [R0+URZ+0x58], R14 ;  /* 0x0000580e000085a7 */ /* 0x000ea400080010ff */
[----:B--2---:R-:W-:Y:S05]  /*8aa0*/  @!P0 BRA `(.L_x_164) ;  /* 0xfffffffc00f08947 */ /* 0x004fea000383ffff */
[----:B------:R-:W-:Y:S05]  /*8ab0*/  BRA `(.L_x_165) ;  /* 0xffffffc400787947 */ /* 0x000fea000383ffff */
.L_x_81:
[----:B------:R-:W-:-:S07]  /*8ac0*/  MOV R0, UR4 ;  /* 0x0000000400007c02 */ /* 0x000fce0008000f00 */
.L_x_166:
[----:B-1----:R1:W2:Y:S02]  /*8ad0*/  SYNCS.PHASECHK.TRANS64.TRYWAIT P0, [R0+URZ+0x40], R2 ;  /* 0x00004002000075a7 */ /* 0x0022a400080011ff */
[----:B--2---:R-:W-:Y:S05]  /*8ae0*/  @!P0 NANOSLEEP.SYNCS 0x989680 ;  /* 0x009896800000895d */ /* 0x004fea0003900000 */
[----:B------:R-:W2:Y:S02]  /*8af0*/  @!P0 SYNCS.PHASECHK.TRANS64 P0, [R0+URZ+0x40], R2 ;  /* 0x00004002000085a7 */ /* 0x000ea400080010ff */
[----:B--2---:R-:W-:Y:S05]  /*8b00*/  @!P0 BRA `(.L_x_166) ;  /* 0xfffffffc00f08947 */ /* 0x004fea000383ffff */
[----:B------:R-:W-:Y:S05]  /*8b10*/  BRA `(.L_x_167) ;  /* 0xffffffc400e87947 */ /* 0x000fea000383ffff */
.L_x_82:
[----:B-1----:R-:W-:-:S07]  /*8b20*/  MOV R0, UR4 ;  /* 0x0000000400007c02 */ /* 0x002fce0008000f00 */
.L_x_168:
[----:B-1----:R1:W2:Y:S02]  /*8b30*/  SYNCS.PHASECHK.TRANS64.TRYWAIT P0, [R0+URZ+0x48], R2 ;  /* 0x00004802000075a7 */ /* 0x0022a400080011ff */
[----:B--2---:R-:W-:Y:S05]  /*8b40*/  @!P0 NANOSLEEP.SYNCS 0x989680 ;  /* 0x009896800000895d */ /* 0x004fea0003900000 */
[----:B------:R-:W2:Y:S02]  /*8b50*/  @!P0 SYNCS.PHASECHK.TRANS64 P0, [R0+URZ+0x48], R2 ;  /* 0x00004802000085a7 */ /* 0x000ea400080010ff */
[----:B--2---:R-:W-:Y:S05]  /*8b60*/  @!P0 BRA `(.L_x_168) ;  /* 0xfffffffc00f08947 */ /* 0x004fea000383ffff */
[----:B------:R-:W-:Y:S05]  /*8b70*/  BRA `(.L_x_169) ;  /* 0xffffffc400d87947 */ /* 0x000fea000383ffff */
.L_x_83:
[----:B-1----:R-:W-:-:S07]  /*8b80*/  MOV R0, UR4 ;  /* 0x0000000400007c02 */ /* 0x002fce0008000f00 */
.L_x_170:
[----:B-1----:R1:W2:Y:S02]  /*8b90*/  SYNCS.PHASECHK.TRANS64.TRYWAIT P0, [R0+URZ+0x50], R2 ;  /* 0x00005002000075a7 */ /* 0x0022a400080011ff */
[----:B--2---:R-:W-:Y:S05]  /*8ba0*/  @!P0 NANOSLEEP.SYNCS 0x989680 ;  /* 0x009896800000895d */ /* 0x004fea0003900000 */
[----:B------:R-:W2:Y:S02]  /*8bb0*/  @!P0 SYNCS.PHASECHK.TRANS64 P0, [R0+URZ+0x50], R2 ;  /* 0x00005002000085a7 */ /* 0x000ea400080010ff */
[----:B--2---:R-:W-:Y:S05]  /*8bc0*/  @!P0 BRA `(.L_x_170) ;  /* 0xfffffffc00f08947 */ /* 0x004fea000383ffff */
[----:B------:R-:W-:Y:S05]  /*8bd0*/  BRA `(.L_x_171) ;  /* 0xffffffc400c87947 */ /* 0x000fea000383ffff */
.L_x_85:
[----:B--2---:R2:W4:Y:S02]  /*8be0*/  SYNCS.PHASECHK.TRANS64.TRYWAIT P0, [R0+URZ+0x70], R2 ;  /* 0x00007002000075a7 */ /* 0x00452400080011ff */
[----:B----4-:R-:W-:Y:S05]  /*8bf0*/  @!P0 NANOSLEEP.SYNCS 0x989680 ;  /* 0x009896800000895d */ /* 0x010fea0003900000 */
[----:B------:R-:W4:Y:S02]  /*8c00*/  @!P0 SYNCS.PHASECHK.TRANS64 P0, [R0+URZ+0x70], R2 ;  /* 0x00007002000085a7 */ /* 0x000f2400080010ff */
[----:B----4-:R-:W-:Y:S05]  /*8c10*/  @!P0 BRA `(.L_x_85) ;  /* 0xfffffffc00f08947 */ /* 0x010fea000383ffff */
[----:B------:R-:W-:Y:S05]  /*8c20*/  BRA `(.L_x_172) ;  /* 0xffffffc8008c7947 */ /* 0x000fea000383ffff */
.L_x_96:
[----:B-1----:R-:W-:Y:S04]  /*8c30*/  MOV R2, UR36 ;  /* 0x0000002400027c02 */ /* 0x002fe80008000f00 */
[----:B------:R1:W3:Y:S03]  /*8c40*/  SYNCS.PHASECHK.TRANS64.TRYWAIT P1, [R2+URZ+0x20], R3 ;  /* 0x00002003020075a7 */ /* 0x0002e600080211ff */
[----:B---3--:R-:W-:Y:S05]  /*8c50*/  @!P1 NANOSLEEP.SYNCS 0x989680 ;  /* 0x009896800000995d */ /* 0x008fea0003900000 */
[----:B------:R-:W3:Y:S02]  /*8c60*/  @!P1 SYNCS.PHASECHK.TRANS64 P1, [R2+URZ+0x20], R3 ;  /* 0x00002003020095a7 */ /* 0x000ee400080210ff */
[----:B---3--:R-:W-:Y:S05]  /*8c70*/  @!P1 BRA `(.L_x_96) ;  /* 0xfffffffc00ec9947 */ /* 0x008fea000383ffff */
[----:B------:R-:W-:Y:S05]  /*8c80*/  BRA `(.L_x_95) ;  /* 0xffffffd400a07947 */ /* 0x000fea000383ffff */
.L_x_98:
[----:B-1----:R1:W4:Y:S02]  /*8c90*/  SYNCS.PHASECHK.TRANS64.TRYWAIT P0, [R85+URZ+0x90], R0 ;  /* 0x00009000550075a7 */ /* 0x00232400080011ff */
[----:B----4-:R-:W-:Y:S05]  /*8ca0*/  @!P0 NANOSLEEP.SYNCS 0x989680 ;  /* 0x009896800000895d */ /* 0x010fea0003900000 */
[----:B------:R-:W4:Y:S02]  /*8cb0*/  @!P0 SYNCS.PHASECHK.TRANS64 P0, [R85+URZ+0x90], R0 ;  /* 0x00009000550085a7 */ /* 0x000f2400080010ff */
[----:B----4-:R-:W-:Y:S05]  /*8cc0*/  @!P0 BRA `(.L_x_98) ;  /* 0xfffffffc00f08947 */ /* 0x010fea000383ffff */
[----:B------:R-:W-:Y:S05]  /*8cd0*/  BRA `(.L_x_97) ;  /* 0xffffffd400c87947 */ /* 0x000fea000383ffff */
.L_x_107:
[----:B-1----:R1:W2:Y:S02]  /*8ce0*/  SYNCS.PHASECHK.TRANS64.TRYWAIT P0, [R2+URZ+0x20], R0 ;  /* 0x00002000020075a7 */ /* 0x0022a400080011ff */
[----:B--2---:R-:W-:Y:S05]  /*8cf0*/  @!P0 NANOSLEEP.SYNCS 0x989680 ;  /* 0x009896800000895d */ /* 0x004fea0003900000 */
[----:B------:R-:W2:Y:S02]  /*8d00*/  @!P0 SYNCS.PHASECHK.TRANS64 P0, [R2+URZ+0x20], R0 ;  /* 0x00002000020085a7 */ /* 0x000ea400080010ff */
[----:B--2---:R-:W-:Y:S05]  /*8d10*/  @!P0 BRA `(.L_x_107) ;  /* 0xfffffffc00f08947 */ /* 0x004fea000383ffff */
[----:B------:R-:W-:Y:S05]  /*8d20*/  BRA `(.L_x_106) ;  /* 0xffffffdc00647947 */ /* 0x000fea000383ffff */
.L_x_115:
[----:B-1----:R1:W2:Y:S02]  /*8d30*/  SYNCS.PHASECHK.TRANS64.TRYWAIT P0, [R0+URZ+0x20], R6 ;  /* 0x00002006000075a7 */ /* 0x0022a400080011ff */
[----:B--2---:R-:W-:Y:S05]  /*8d40*/  @!P0 NANOSLEEP.SYNCS 0x989680 ;  /* 0x009896800000895d */ /* 0x004fea0003900000 */
[----:B------:R-:W2:Y:S02]  /*8d50*/  @!P0 SYNCS.PHASECHK.TRANS64 P0, [R0+URZ+0x20], R6 ;  /* 0x00002006000085a7 */ /* 0x000ea400080010ff */
[----:B--2---:R-:W-:Y:S05]  /*8d60*/  @!P0 BRA `(.L_x_115) ;  /* 0xfffffffc00f08947 */ /* 0x004fea000383ffff */
[----:B------:R-:W-:Y:S05]  /*8d70*/  BRA `(.L_x_114) ;  /* 0xffffffe400247947 */ /* 0x000fea000383ffff */
.L_x_123:
[----:B-1----:R1:W2:Y:S02]  /*8d80*/  SYNCS.PHASECHK.TRANS64.TRYWAIT P0, [R0+URZ+0x20], R5 ;  /* 0x00002005000075a7 */ /* 0x0022a400080011ff */
[----:B--2---:R-:W-:Y:S05]  /*8d90*/  @!P0 NANOSLEEP.SYNCS 0x989680 ;  /* 0x009896800000895d */ /* 0x004fea0003900000 */
[----:B------:R-:W2:Y:S02]  /*8da0*/  @!P0 SYNCS.PHASECHK.TRANS64 P0, [R0+URZ+0x20], R5 ;  /* 0x00002005000085a7 */ /* 0x000ea400080010ff */
[----:B--2---:R-:W-:Y:S05]  /*8db0*/  @!P0 BRA `(.L_x_123) ;  /* 0xfffffffc00f08947 */ /* 0x004fea000383ffff */
[----:B------:R-:W-:Y:S05]  /*8dc0*/  BRA `(.L_x_122) ;  /* 0xffffffe800e47947 */ /* 0x000fea000383ffff */
        .weak           $__internal_0_$__cuda_sm10x_tcgen05_guardrail_trap_col_being_dealloced_not_returned_by_alloc
        .type           $__internal_0_$__cuda_sm10x_tcgen05_guardrail_trap_col_being_dealloced_not_returned_by_alloc,@function
        .size           $__internal_0_$__cuda_sm10x_tcgen05_guardrail_trap_col_being_dealloced_not_returned_by_alloc,($__internal_1_$__cuda_sm10x_tcgen05_guardrail_trap_phase_invalid_during_alloc - $__internal_0_$__cuda_sm10x_tcgen05_guardrail_trap_col_being_dealloced_not_returned_by_alloc)
$__internal_0_$__cuda_sm10x_tcgen05_guardrail_trap_col_being_dealloced_not_returned_by_alloc:
[----:B------:R-:W-:Y:S05]  /*8dd0*/  BPT.TRAP 0x1 ;  /* 0x000000040000795c */ /* 0x000fea0000300000 */
[----:B------:R-:W-:-:S04]  /*8de0*/  HFMA2 R3, -RZ, RZ, 0, 0 ;  /* 0x00000000ff037431 */ /* 0x000fc800000001ff */
[----:B------:R-:W-:Y:S05]  /*8df0*/  RET.REL.NODEC R2 `(_ZN7cutlass13device_kernelINS_4gemm6kernel13GemmUniversalIN4cute5tupleIJiiiiEEENS1_10collective13CollectiveMmaINS1_35MainloopSm100TmaUmmaWarpSpecializedILi2ELi2ELi4ENS5_IJNS4_1CILi1EEESB_SB_EEEEENS5_IJNSA_ILi128EEENSA_ILi64EEESE_EEEfNS5_IJSB_llEEEfNS5_IJlSB_lEEENS4_8TiledMMAINS4_8MMA_AtomIJNS4_17SM100_MMA_TF32_SSINS_10tfloat32_tESM_fLi128ELi64ELNS4_4UMMA5MajorE1ELSO_0ELNSN_7ScaleInE0ELSP_0EEEEEENS4_6LayoutISC_NS5_IJNSA_ILi0EEEST_ST_EEEEENS5_IJNS4_10UnderscoreESW_SW_EEEEENS4_13SM90_TMA_LOADENS4_14ComposedLayoutINS4_7SwizzleILi2ELi5ELi2EEENS4_18smem_ptr_flag_bitsILi32EEENSS_INS5_IJNSA_ILi32EEENSA_ILi4EEEEEENS5_IJSB_S15_EEEEEEEvNS4_8identityESZ_NS10_INS11_ILi3ELi4ELi3EEES14_NSS_INS5_IJNSA_ILi8EEES15_EEENS5_IJS15_SB_EEEEEEEvS1B_EENS_8epilogue10collective18CollectiveEpilogueINS1J_23Sm100TmaWarpSpecializedILi4ELi2ELi16ELb1ELb0EEEJSG_NS5_IJNSS_ISE_SB_EENSS_INSA_ILi16EEESB_EEEEEfSI_fSI_NS1J_6fusion15FusionCallbacksIS1N_NS1S_17LinearCombinationIffffLNS_15FloatRoundStyleE2EEESG_S1R_JEEENS4_5SM1004TMEM4LOAD26SM100_TMEM_LOAD_32dp32b16xESZ_NS10_INS11_ILi2ELi4ELi3EEES14_NSS_INS5_IJS1D_S1P_EEENS5_IJS1P_SB_EEEEEEENS4_39AutoVectorizingCopyWithAssumedAlignmentILi128EEENS4_14SM90_TMA_STOREES26_S28_S28_EEEvvEEEEvNT_6ParamsE) ;  /* 0xffffff7002807950 */ /* 0x000fea0003c3ffff */
        .weak           $__internal_1_$__cuda_sm10x_tcgen05_guardrail_trap_phase_invalid_during_alloc
        .type           $__internal_1_$__cuda_sm10x_tcgen05_guardrail_trap_phase_invalid_during_alloc,@function
        .size           $__internal_1_$__cuda_sm10x_tcgen05_guardrail_trap_phase_invalid_during_alloc,($__internal_2_$__cuda_sm10x_tcgen05_guardrail_trap_unallocated_columns_being_dealloced - $__internal_1_$__cuda_sm10x_tcgen05_guardrail_trap_phase_invalid_during_alloc)
$__internal_1_$__cuda_sm10x_tcgen05_guardrail_trap_phase_invalid_during_alloc:
[----:B------:R-:W-:Y:S05]  /*8e00*/  BPT.TRAP 0x1 ;  /* 0x000000040000795c */ /* 0x000fea0000300000 */
[----:B------:R-:W-:-:S04]  /*8e10*/  MOV R3, 0x0 ;  /* 0x0000000000037802 */ /* 0x000fc80000000f00 */
[----:B------:R-:W-:Y:S05]  /*8e20*/  RET.REL.NODEC R2 `(_ZN7cutlass13device_kernelINS_4gemm6kernel13GemmUniversalIN4cute5tupleIJiiiiEEENS1_10collective13CollectiveMmaINS1_35MainloopSm100TmaUmmaWarpSpecializedILi2ELi2ELi4ENS5_IJNS4_1CILi1EEESB_SB_EEEEENS5_IJNSA_ILi128EEENSA_ILi64EEESE_EEEfNS5_IJSB_llEEEfNS5_IJlSB_lEEENS4_8TiledMMAINS4_8MMA_AtomIJNS4_17SM100_MMA_TF32_SSINS_10tfloat32_tESM_fLi128ELi64ELNS4_4UMMA5MajorE1ELSO_0ELNSN_7ScaleInE0ELSP_0EEEEEENS4_6LayoutISC_NS5_IJNSA_ILi0EEEST_ST_EEEEENS5_IJNS4_10UnderscoreESW_SW_EEEEENS4_13SM90_TMA_LOADENS4_14ComposedLayoutINS4_7SwizzleILi2ELi5ELi2EEENS4_18smem_ptr_flag_bitsILi32EEENSS_INS5_IJNSA_ILi32EEENSA_ILi4EEEEEENS5_IJSB_S15_EEEEEEEvNS4_8identityESZ_NS10_INS11_ILi3ELi4ELi3EEES14_NSS_INS5_IJNSA_ILi8EEES15_EEENS5_IJS15_SB_EEEEEEEvS1B_EENS_8epilogue10collective18CollectiveEpilogueINS1J_23Sm100TmaWarpSpecializedILi4ELi2ELi16ELb1ELb0EEEJSG_NS5_IJNSS_ISE_SB_EENSS_INSA_ILi16EEESB_EEEEEfSI_fSI_NS1J_6fusion15FusionCallbacksIS1N_NS1S_17LinearCombinationIffffLNS_15FloatRoundStyleE2EEESG_S1R_JEEENS4_5SM1004TMEM4LOAD26SM100_TMEM_LOAD_32dp32b16xESZ_NS10_INS11_ILi2ELi4ELi3EEES14_NSS_INS5_IJS1D_S1P_EEENS5_IJS1P_SB_EEEEEEENS4_39AutoVectorizingCopyWithAssumedAlignmentILi128EEENS4_14SM90_TMA_STOREES26_S28_S28_EEEvvEEEEvNT_6ParamsE) ;  /* 0xffffff7002747950 */ /* 0x000fea0003c3ffff */
        .weak           $__internal_2_$__cuda_sm10x_tcgen05_guardrail_trap_unallocated_columns_being_dealloced
        .type           $__internal_2_$__cuda_sm10x_tcgen05_guardrail_trap_unallocated_columns_being_dealloced,@function
        .size           $__internal_2_$__cuda_sm10x_tcgen05_guardrail_trap_unallocated_columns_being_dealloced,(.L_x_174 - $__internal_2_$__cuda_sm10x_tcgen05_guardrail_trap_unallocated_columns_being_dealloced)
$__internal_2_$__cuda_sm10x_tcgen05_guardrail_trap_unallocated_columns_being_dealloced:
[----:B------:R-:W-:Y:S05]  /*8e30*/  BPT.TRAP 0x1 ;  /* 0x000000040000795c */ /* 0x000fea0000300000 */
[----:B------:R-:W-:-:S04]  /*8e40*/  HFMA2 R3, -RZ, RZ, 0, 0 ;  /* 0x00000000ff037431 */ /* 0x000fc800000001ff */
[----:B------:R-:W-:Y:S05]  /*8e50*/  RET.REL.NODEC R2 `(_ZN7cutlass13device_kernelINS_4gemm6kernel13GemmUniversalIN4cute5tupleIJiiiiEEENS1_10collective13CollectiveMmaINS1_35MainloopSm100TmaUmmaWarpSpecializedILi2ELi2ELi4ENS5_IJNS4_1CILi1EEESB_SB_EEEEENS5_IJNSA_ILi128EEENSA_ILi64EEESE_EEEfNS5_IJSB_llEEEfNS5_IJlSB_lEEENS4_8TiledMMAINS4_8MMA_AtomIJNS4_17SM100_MMA_TF32_SSINS_10tfloat32_tESM_fLi128ELi64ELNS4_4UMMA5MajorE1ELSO_0ELNSN_7ScaleInE0ELSP_0EEEEEENS4_6LayoutISC_NS5_IJNSA_ILi0EEEST_ST_EEEEENS5_IJNS4_10UnderscoreESW_SW_EEEEENS4_13SM90_TMA_LOADENS4_14ComposedLayoutINS4_7SwizzleILi2ELi5ELi2EEENS4_18smem_ptr_flag_bitsILi32EEENSS_INS5_IJNSA_ILi32EEENSA_ILi4EEEEEENS5_IJSB_S15_EEEEEEEvNS4_8identityESZ_NS10_INS11_ILi3ELi4ELi3EEES14_NSS_INS5_IJNSA_ILi8EEES15_EEENS5_IJS15_SB_EEEEEEEvS1B_EENS_8epilogue10collective18CollectiveEpilogueINS1J_23Sm100TmaWarpSpecializedILi4ELi2ELi16ELb1ELb0EEEJSG_NS5_IJNSS_ISE_SB_EENSS_INSA_ILi16EEESB_EEEEEfSI_fSI_NS1J_6fusion15FusionCallbacksIS1N_NS1S_17LinearCombinationIffffLNS_15FloatRoundStyleE2EEESG_S1R_JEEENS4_5SM1004TMEM4LOAD26SM100_TMEM_LOAD_32dp32b16xESZ_NS10_INS11_ILi2ELi4ELi3EEES14_NSS_INS5_IJS1D_S1P_EEENS5_IJS1P_SB_EEEEEEENS4_39AutoVectorizingCopyWithAssumedAlignmentILi128EEENS4_14SM90_TMA_STOREES26_S28_S28_EEEvvEEEEvNT_6ParamsE) ;  /* 0xffffff7002687950 */ /* 0x000fea0003c3ffff */
.L_x_173:
[----:B------:R-:W-:-:S00]  /*8e60*/  BRA `(.L_x_173) ;  /* 0xfffffffc00fc7947 */ /* 0x000fc0000383ffff */
[----:B------:R-:W-:-:S00]  /*8e70*/  NOP ;  /* 0x0000000000007918 */ /* 0x000fc00000000000 */
        /* <DEDUP_REMOVED lines=8> */
.L_x_174:


//--------------------- .nv.global.init           --------------------------
	.section	.nv.global.init,"aw",@progbits
.nv.global.init:
	.type		$str$27,@object
	.size		$str$27,($str$28 - $str$27)
$str$27:
        /*0000*/ 	.byte	0x28, 0x61, 0x64, 0x64, 0x72, 0x65, 0x73, 0x73, 0x20, 0x26, 0x20, 0x6d, 0x61, 0x73, 0x6b, 0x29
        /*0010*/ 	.byte	0x20, 0x3d, 0x3d, 0x20, 0x30, 0x00
	.type		$str$28,@object
	.size		$str$28,($str$26 - $str$28)
$str$28:
        /*0016*/ 	.byte	0x2f, 0x74, 0x6d, 0x70, 0x2f, 0x63, 0x75, 0x74, 0x6c, 0x61, 0x73, 0x73, 0x5f, 0x73, 0x77, 0x65
        /*0026*/ 	.byte	0x65, 0x70, 0x5f, 0x73, 0x72, 0x63, 0x2f, 0x69, 0x6e, 0x63, 0x6c, 0x75, 0x64, 0x65, 0x2f, 0x63
        /*0036*/ 	.byte	0x75, 0x74, 0x65, 0x2f, 0x70, 0x6f, 0x69, 0x6e, 0x74, 0x65, 0x72, 0x5f, 0x66, 0x6c, 0x61, 0x67
        /*0046*/ 	.byte	0x67, 0x65, 0x64, 0x2e, 0x68, 0x70, 0x70, 0x00
	.type		$str$26,@object
	.size		$str$26,($str$25 - $str$26)
$str$26:
        /*004e*/ 	.byte	0x2f, 0x74, 0x6d, 0x70, 0x2f, 0x63, 0x75, 0x74, 0x6c, 0x61, 0x73, 0x73, 0x5f, 0x73, 0x77, 0x65
        /*005e*/ 	.byte	0x65, 0x70, 0x5f, 0x73, 0x72, 0x63, 0x2f, 0x69, 0x6e, 0x63, 0x6c, 0x75, 0x64, 0x65, 0x2f, 0x63
        /*006e*/ 	.byte	0x75, 0x74, 0x65, 0x2f, 0x61, 0x74, 0x6f, 0x6d, 0x2f, 0x63, 0x6f, 0x70, 0x79, 0x5f, 0x74, 0x72
        /*007e*/ 	.byte	0x61, 0x69, 0x74, 0x73, 0x5f, 0x73, 0x6d, 0x31, 0x30, 0x30, 0x2e, 0x68, 0x70, 0x70, 0x00
	.type		$str$25,@object
	.size		$str$25,(__unnamed_1 - $str$25)
$str$25:
        /*008d*/ 	.byte	0x28, 0x28, 0x75, 0x69, 0x6e, 0x74, 0x33, 0x32, 0x5f, 0x74, 0x28, 0x74, 0x68, 0x72, 0x65, 0x61
        /*009d*/ 	.byte	0x64, 0x49, 0x64, 0x78, 0x2e, 0x78, 0x29, 0x20, 0x2f, 0x20, 0x33, 0x32, 0x29, 0x20, 0x25, 0x20
        /*00ad*/ 	.byte	0x34, 0x29, 0x20, 0x3d, 0x3d, 0x20, 0x28, 0x28, 0x28, 0x74, 0x6d, 0x65, 0x6d, 0x5f, 0x61, 0x64
        /*00bd*/ 	.byte	0x64, 0x72, 0x20, 0x3e, 0x3e, 0x20, 0x31, 0x36, 0x29, 0x20, 0x2f, 0x20, 0x33, 0x32, 0x29, 0x20
        /*00cd*/ 	.byte	0x25, 0x20, 0x34, 0x29, 0x00
	.type		__unnamed_1,@object
	.size		__unnamed_1,(__unnamed_2 - __unnamed_1)
__unnamed_1:
        /*00d2*/ 	.byte	0x61, 0x75, 0x74, 0x6f, 0x20, 0x63, 0x75, 0x74, 0x65, 0x3a, 0x3a, 0x61, 0x73, 0x5f, 0x70, 0x6f
        /* <DEDUP_REMOVED lines=23> */
        /*0252*/ 	.byte	0x43, 0x3c, 0x32, 0x30, 0x34, 0x38, 0x3e, 0x3e, 0x3e, 0x3e, 0x5d, 0x00
	.type		__unnamed_2,@object
	.size		__unnamed_2,(.L_2 - __unnamed_2)
__unnamed_2:
        /* <DEDUP_REMOVED lines=42> */
        /*04fe*/ 	.byte	0x3e, 0x5d, 0x00
.L_2:


//--------------------- .nv.shared._ZN7cutlass13device_kernelINS_4gemm6kernel13GemmUniversalIN4cute5tupleIJiiiiEEENS1_10collective13CollectiveMmaINS1_35MainloopSm100TmaUmmaWarpSpecializedILi2ELi2ELi4ENS5_IJNS4_1CILi1EEESB_SB_EEEEENS5_IJNSA_ILi128EEENSA_ILi64EEESE_EEEfNS5_IJSB_llEEEfNS5_IJlSB_lEEENS4_8TiledMMAINS4_8MMA_AtomIJNS4_17SM100_MMA_TF32_SSINS_10tfloat32_tESM_fLi128ELi64ELNS4_4UMMA5MajorE1ELSO_0ELNSN_7ScaleInE0ELSP_0EEEEEENS4_6LayoutISC_NS5_IJNSA_ILi0EEEST_ST_EEEEENS5_IJNS4_10UnderscoreESW_SW_EEEEENS4_13SM90_TMA_LOADENS4_14ComposedLayoutINS4_7SwizzleILi2ELi5ELi2EEENS4_18smem_ptr_flag_bitsILi32EEENSS_INS5_IJNSA_ILi32EEENSA_ILi4EEEEEENS5_IJSB_S15_EEEEEEEvNS4_8identityESZ_NS10_INS11_ILi3ELi4ELi3EEES14_NSS_INS5_IJNSA_ILi8EEES15_EEENS5_IJS15_SB_EEEEEEEvS1B_EENS_8epilogue10collective18CollectiveEpilogueINS1J_23Sm100TmaWarpSpecializedILi4ELi2ELi16ELb1ELb0EEEJSG_NS5_IJNSS_ISE_SB_EENSS_INSA_ILi16EEESB_EEEEEfSI_fSI_NS1J_6fusion15FusionCallbacksIS1N_NS1S_17LinearCombinationIffffLNS_15FloatRoundStyleE2EEESG_S1R_JEEENS4_5SM1004TMEM4LOAD26SM100_TMEM_LOAD_32dp32b16xESZ_NS10_INS11_ILi2ELi4ELi3EEES14_NSS_INS5_IJS1D_S1P_EEENS5_IJS1P_SB_EEEEEEENS4_39AutoVectorizingCopyWithAssumedAlignmentILi128EEENS4_14SM90_TMA_STOREES26_S28_S28_EEEvvEEEEvNT_6ParamsE --------------------------
	.section	.nv.shared._ZN7cutlass13device_kernelINS_4gemm6kernel13GemmUniversalIN4cute5tupleIJiiiiEEENS1_10collective13CollectiveMmaINS1_35MainloopSm100TmaUmmaWarpSpecializedILi2ELi2ELi4ENS5_IJNS4_1CILi1EEESB_SB_EEEEENS5_IJNSA_ILi128EEENSA_ILi64EEESE_EEEfNS5_IJSB_llEEEfNS5_IJlSB_lEEENS4_8TiledMMAINS4_8MMA_AtomIJNS4_17SM100_MMA_TF32_SSINS_10tfloat32_tESM_fLi128ELi64ELNS4_4UMMA5MajorE1ELSO_0ELNSN_7ScaleInE0ELSP_0EEEEEENS4_6LayoutISC_NS5_IJNSA_ILi0EEEST_ST_EEEEENS5_IJNS4_10UnderscoreESW_SW_EEEEENS4_13SM90_TMA_LOADENS4_14ComposedLayoutINS4_7SwizzleILi2ELi5ELi2EEENS4_18smem_ptr_flag_bitsILi32EEENSS_INS5_IJNSA_ILi32EEENSA_ILi4EEEEEENS5_IJSB_S15_EEEEEEEvNS4_8identityESZ_NS10_INS11_ILi3ELi4ELi3EEES14_NSS_INS5_IJNSA_ILi8EEES15_EEENS5_IJS15_SB_EEEEEEEvS1B_EENS_8epilogue10collective18CollectiveEpilogueINS1J_23Sm100TmaWarpSpecializedILi4ELi2ELi16ELb1ELb0EEEJSG_NS5_IJNSS_ISE_SB_EENSS_INSA_ILi16EEESB_EEEEEfSI_fSI_NS1J_6fusion15FusionCallbacksIS1N_NS1S_17LinearCombinationIffffLNS_15FloatRoundStyleE2EEESG_S1R_JEEENS4_5SM1004TMEM4LOAD26SM100_TMEM_LOAD_32dp32b16xESZ_NS10_INS11_ILi2ELi4ELi3EEES14_NSS_INS5_IJS1D_S1P_EEENS5_IJS1P_SB_EEEEEEENS4_39AutoVectorizingCopyWithAssumedAlignmentILi128EEENS4_14SM90_TMA_STOREES26_S28_S28_EEEvvEEEEvNT_6ParamsE,"aw",@nobits
	.sectionflags	@""
	.align	16
	.zero		1024


//--------------------- .nv.shared.reserved.0     --------------------------
	.section	.nv.shared.reserved.0,"aw",@nobits
	.weak		__nv_reservedSMEM_offset_0_alias
	.size		__nv_reservedSMEM_offset_0_alias, 0, 64
	.other		__nv_reservedSMEM_offset_0_alias,@"STO_CUDA_RESERVED_SHARED STV_DEFAULT"
__nv_reservedSMEM_offset_0_alias:
	.zero		0
.nv.shared.reserved.0:
	.zero		64
	.weak		__nv_reservedSMEM_tcgen05_partition
	.type		__nv_reservedSMEM_tcgen05_partition,@object
	.size		__nv_reservedSMEM_tcgen05_partition,(.L_0 - __nv_reservedSMEM_tcgen05_partition)
__nv_reservedSMEM_tcgen05_partition:
	.zero		32
.L_0:


//--------------------- .nv.global                --------------------------
	.section	.nv.global,"aw",@nobits
.nv.global:
	.type		_ZN40_INTERNAL_cbf08eee_4_k_cu_55c7b96a_362724cute1_E,@object
	.size		_ZN40_INTERNAL_cbf08eee_4_k_cu_55c7b96a_362724cute1_E,(_ZN40_INTERNAL_cbf08eee_4_k_cu_55c7b96a_362724cuda3std3__45__cpo6cbeginE - _ZN40_INTERNAL_cbf08eee_4_k_cu_55c7b96a_362724cute1_E)
_ZN40_INTERNAL_cbf08eee_4_k_cu_55c7b96a_362724cute1_E:
	.zero		1
	.type		_ZN40_INTERNAL_cbf08eee_4_k_cu_55c7b96a_362724cuda3std3__45__cpo6cbeginE,@object
	.size		_ZN40_INTERNAL_cbf08eee_4_k_cu_55c7b96a_362724cuda3std3__45__cpo6cbeginE,(_ZN40_INTERNAL_cbf08eee_4_k_cu_55c7b96a_362724cuda3std3__48in_placeE - _ZN40_INTERNAL_cbf08eee_4_k_cu_55c7b96a_362724cuda3std3__45__cpo6cbeginE)
_ZN40_INTERNAL_cbf08eee_4_k_cu_55c7b96a_362724cuda3std3__45__cpo6cbeginE:
	.zero		1
	.type		_ZN40_INTERNAL_cbf08eee_4_k_cu_55c7b96a_362724cuda3std3__48in_placeE,@object
	.size		_ZN40_INTERNAL_cbf08eee_4_k_cu_55c7b96a_362724cuda3std3__48in_placeE,(_ZN40_INTERNAL_cbf08eee_4_k_cu_55c7b96a_362724cuda3std6ranges3__45__cpo9iter_moveE - _ZN40_INTERNAL_cbf08eee_4_k_cu_55c7b96a_362724cuda3std3__48in_placeE)
_ZN40_INTERNAL_cbf08eee_4_k_cu_55c7b96a_362724cuda3std3__48in_placeE:
	.zero		1
	.type		_ZN40_INTERNAL_cbf08eee_4_k_cu_55c7b96a_362724cuda3std6ranges3__45__cpo9iter_moveE,@object
	.size		_ZN40_INTERNAL_cbf08eee_4_k_cu_55c7b96a_362724cuda3std6ranges3__45__cpo9iter_moveE,(_ZN40_INTERNAL_cbf08eee_4_k_cu_55c7b96a_362724cuda3std3__45__cpo5beginE - _ZN40_INTERNAL_cbf08eee_4_k_cu_55c7b96a_362724cuda3std6ranges3__45__cpo9iter_moveE)
_ZN40_INTERNAL_cbf08eee_4_k_cu_55c7b96a_362724cuda3std6ranges3__45__cpo9iter_moveE:
	.zero		1
	.type		_ZN40_INTERNAL_cbf08eee_4_k_cu_55c7b96a_362724cuda3std3__45__cpo5beginE,@object
	.size		_ZN40_INTERNAL_cbf08eee_4_k_cu_55c7b96a_362724cuda3std3__45__cpo5beginE,(_ZN40_INTERNAL_cbf08eee_4_k_cu_55c7b96a_362724cuda3std3__442_GLOBAL__N__cbf08eee_4_k_cu_55c7b96a_362726ignoreE - _ZN40_INTERNAL_cbf08eee_4_k_cu_55c7b96a_362724cuda3std3__45__cpo5beginE)
_ZN40_INTERNAL_cbf08eee_4_k_cu_55c7b96a_362724cuda3std3__45__cpo5beginE:
	.zero		1
	.type		_ZN40_INTERNAL_cbf08eee_4_k_cu_55c7b96a_362724cuda3std3__442_GLOBAL__N__cbf08eee_4_k_cu_55c7b96a_362726ignoreE,@object
	.size		_ZN40_INTERNAL_cbf08eee_4_k_cu_55c7b96a_362724cuda3std3__442_GLOBAL__N__cbf08eee_4_k_cu_55c7b96a_362726ignoreE,(_ZN40_INTERNAL_cbf08eee_4_k_cu_55c7b96a_362724cute7productE - _ZN40_INTERNAL_cbf08eee_4_k_cu_55c7b96a_362724cuda3std3__442_GLOBAL__N__cbf08eee_4_k_cu_55c7b96a_362726ignoreE)
_ZN40_INTERNAL_cbf08eee_4_k_cu_55c7b96a_362724cuda3std3__442_GLOBAL__N__cbf08eee_4_k_cu_55c7b96a_362726ignoreE:
	.zero		1
	.type		_ZN40_INTERNAL_cbf08eee_4_k_cu_55c7b96a_362724cute7productE,@object
	.size		_ZN40_INTERNAL_cbf08eee_4_k_cu_55c7b96a_362724cute7productE,(_ZN40_INTERNAL_cbf08eee_4_k_cu_55c7b96a_362724cuda3std3__45__cpo3endE - _ZN40_INTERNAL_cbf08eee_4_k_cu_55c7b96a_362724cute7productE)
_ZN40_INTERNAL_cbf08eee_4_k_cu_55c7b96a_362724cute7productE:
	.zero		1
	.type		_ZN40_INTERNAL_cbf08eee_4_k_cu_55c7b96a_362724cuda3std3__45__cpo3endE,@object
	.size		_ZN40_INTERNAL_cbf08eee_4_k_cu_55c7b96a_362724cuda3std3__45__cpo3endE,(_ZN40_INTERNAL_cbf08eee_4_k_cu_55c7b96a_362724cuda3std3__419piecewise_constructE - _ZN40_INTERNAL_cbf08eee_4_k_cu_55c7b96a_362724cuda3std3__45__cpo3endE)
_ZN40_INTERNAL_cbf08eee_4_k_cu_55c7b96a_362724cuda3std3__45__cpo3endE:
	.zero		1
	.type		_ZN40_INTERNAL_cbf08eee_4_k_cu_55c7b96a_362724cuda3std3__419piecewise_constructE,@object
	.size		_ZN40_INTERNAL_cbf08eee_4_k_cu_55c7b96a_362724cuda3std3__419piecewise_constructE,(_ZN40_INTERNAL_cbf08eee_4_k_cu_55c7b96a_362724cuda3std3__45__cpo4cendE - _ZN40_INTERNAL_cbf08eee_4_k_cu_55c7b96a_362724cuda3std3__419piecewise_constructE)
_ZN40_INTERNAL_cbf08eee_4_k_cu_55c7b96a_362724cuda3std3__419piecewise_constructE:
	.zero		1
	.type		_ZN40_INTERNAL_cbf08eee_4_k_cu_55c7b96a_362724cuda3std3__45__cpo4cendE,@object
	.size		_ZN40_INTERNAL_cbf08eee_4_k_cu_55c7b96a_362724cuda3std3__45__cpo4cendE,(_ZN40_INTERNAL_cbf08eee_4_k_cu_55c7b96a_362724cuda3std6ranges3__45__cpo4swapE - _ZN40_INTERNAL_cbf08eee_4_k_cu_55c7b96a_362724cuda3std3__45__cpo4cendE)
_ZN40_INTERNAL_cbf08eee_4_k_cu_55c7b96a_362724cuda3std3__45__cpo4cendE:
	.zero		1
	.type		_ZN40_INTERNAL_cbf08eee_4_k_cu_55c7b96a_362724cuda3std6ranges3__45__cpo4swapE,@object
	.size		_ZN40_INTERNAL_cbf08eee_4_k_cu_55c7b96a_362724cuda3std6ranges3__45__cpo4swapE,(.L_10 - _ZN40_INTERNAL_cbf08eee_4_k_cu_55c7b96a_362724cuda3std6ranges3__45__cpo4swapE)
_ZN40_INTERNAL_cbf08eee_4_k_cu_55c7b96a_362724cuda3std6ranges3__45__cpo4swapE:
	.zero		1
.L_10:


//--------------------- .nv.constant0._ZN7cutlass13device_kernelINS_4gemm6kernel13GemmUniversalIN4cute5tupleIJiiiiEEENS1_10collective13CollectiveMmaINS1_35MainloopSm100TmaUmmaWarpSpecializedILi2ELi2ELi4ENS5_IJNS4_1CILi1EEESB_SB_EEEEENS5_IJNSA_ILi128EEENSA_ILi64EEESE_EEEfNS5_IJSB_llEEEfNS5_IJlSB_lEEENS4_8TiledMMAINS4_8MMA_AtomIJNS4_17SM100_MMA_TF32_SSINS_10tfloat32_tESM_fLi128ELi64ELNS4_4UMMA5MajorE1ELSO_0ELNSN_7ScaleInE0ELSP_0EEEEEENS4_6LayoutISC_NS5_IJNSA_ILi0EEEST_ST_EEEEENS5_IJNS4_10UnderscoreESW_SW_EEEEENS4_13SM90_TMA_LOADENS4_14ComposedLayoutINS4_7SwizzleILi2ELi5ELi2EEENS4_18smem_ptr_flag_bitsILi32EEENSS_INS5_IJNSA_ILi32EEENSA_ILi4EEEEEENS5_IJSB_S15_EEEEEEEvNS4_8identityESZ_NS10_INS11_ILi3ELi4ELi3EEES14_NSS_INS5_IJNSA_ILi8EEES15_EEENS5_IJS15_SB_EEEEEEEvS1B_EENS_8epilogue10collective18CollectiveEpilogueINS1J_23Sm100TmaWarpSpecializedILi4ELi2ELi16ELb1ELb0EEEJSG_NS5_IJNSS_ISE_SB_EENSS_INSA_ILi16EEESB_EEEEEfSI_fSI_NS1J_6fusion15FusionCallbacksIS1N_NS1S_17LinearCombinationIffffLNS_15FloatRoundStyleE2EEESG_S1R_JEEENS4_5SM1004TMEM4LOAD26SM100_TMEM_LOAD_32dp32b16xESZ_NS10_INS11_ILi2ELi4ELi3EEES14_NSS_INS5_IJS1D_S1P_EEENS5_IJS1P_SB_EEEEEEENS4_39AutoVectorizingCopyWithAssumedAlignmentILi128EEENS4_14SM90_TMA_STOREES26_S28_S28_EEEvvEEEEvNT_6ParamsE --------------------------
	.section	.nv.constant0._ZN7cutlass13device_kernelINS_4gemm6kernel13GemmUniversalIN4cute5tupleIJiiiiEEENS1_10collective13CollectiveMmaINS1_35MainloopSm100TmaUmmaWarpSpecializedILi2ELi2ELi4ENS5_IJNS4_1CILi1EEESB_SB_EEEEENS5_IJNSA_ILi128EEENSA_ILi64EEESE_EEEfNS5_IJSB_llEEEfNS5_IJlSB_lEEENS4_8TiledMMAINS4_8MMA_AtomIJNS4_17SM100_MMA_TF32_SSINS_10tfloat32_tESM_fLi128ELi64ELNS4_4UMMA5MajorE1ELSO_0ELNSN_7ScaleInE0ELSP_0EEEEEENS4_6LayoutISC_NS5_IJNSA_ILi0EEEST_ST_EEEEENS5_IJNS4_10UnderscoreESW_SW_EEEEENS4_13SM90_TMA_LOADENS4_14ComposedLayoutINS4_7SwizzleILi2ELi5ELi2EEENS4_18smem_ptr_flag_bitsILi32EEENSS_INS5_IJNSA_ILi32EEENSA_ILi4EEEEEENS5_IJSB_S15_EEEEEEEvNS4_8identityESZ_NS10_INS11_ILi3ELi4ELi3EEES14_NSS_INS5_IJNSA_ILi8EEES15_EEENS5_IJS15_SB_EEEEEEEvS1B_EENS_8epilogue10collective18CollectiveEpilogueINS1J_23Sm100TmaWarpSpecializedILi4ELi2ELi16ELb1ELb0EEEJSG_NS5_IJNSS_ISE_SB_EENSS_INSA_ILi16EEESB_EEEEEfSI_fSI_NS1J_6fusion15FusionCallbacksIS1N_NS1S_17LinearCombinationIffffLNS_15FloatRoundStyleE2EEESG_S1R_JEEENS4_5SM1004TMEM4LOAD26SM100_TMEM_LOAD_32dp32b16xESZ_NS10_INS11_ILi2ELi4ELi3EEES14_NSS_INS5_IJS1D_S1P_EEENS5_IJS1P_SB_EEEEEEENS4_39AutoVectorizingCopyWithAssumedAlignmentILi128EEENS4_14SM90_TMA_STOREES26_S28_S28_EEEvvEEEEvNT_6ParamsE,"a",@progbits
	.sectionflags	@""
	.align	4
.nv.constant0._ZN7cutlass13device_kernelINS_4gemm6kernel13GemmUniversalIN4cute5tupleIJiiiiEEENS1_10collective13CollectiveMmaINS1_35MainloopSm100TmaUmmaWarpSpecializedILi2ELi2ELi4ENS5_IJNS4_1CILi1EEESB_SB_EEEEENS5_IJNSA_ILi128EEENSA_ILi64EEESE_EEEfNS5_IJSB_llEEEfNS5_IJlSB_lEEENS4_8TiledMMAINS4_8MMA_AtomIJNS4_17SM100_MMA_TF32_SSINS_10tfloat32_tESM_fLi128ELi64ELNS4_4UMMA5MajorE1ELSO_0ELNSN_7ScaleInE0ELSP_0EEEEEENS4_6LayoutISC_NS5_IJNSA_ILi0EEEST_ST_EEEEENS5_IJNS4_10UnderscoreESW_SW_EEEEENS4_13SM90_TMA_LOADENS4_14ComposedLayoutINS4_7SwizzleILi2ELi5ELi2EEENS4_18smem_ptr_flag_bitsILi32EEENSS_INS5_IJNSA_ILi32EEENSA_ILi4EEEEEENS5_IJSB_S15_EEEEEEEvNS4_8identityESZ_NS10_INS11_ILi3ELi4ELi3EEES14_NSS_INS5_IJNSA_ILi8EEES15_EEENS5_IJS15_SB_EEEEEEEvS1B_EENS_8epilogue10collective18CollectiveEpilogueINS1J_23Sm100TmaWarpSpecializedILi4ELi2ELi16ELb1ELb0EEEJSG_NS5_IJNSS_ISE_SB_EENSS_INSA_ILi16EEESB_EEEEEfSI_fSI_NS1J_6fusion15FusionCallbacksIS1N_NS1S_17LinearCombinationIffffLNS_15FloatRoundStyleE2EEESG_S1R_JEEENS4_5SM1004TMEM4LOAD26SM100_TMEM_LOAD_32dp32b16xESZ_NS10_INS11_ILi2ELi4ELi3EEES14_NSS_INS5_IJS1D_S1P_EEENS5_IJS1P_SB_EEEEEEENS4_39AutoVectorizingCopyWithAssumedAlignmentILi128EEENS4_14SM90_TMA_STOREES26_S28_S28_EEEvvEEEEvNT_6ParamsE:
	.zero		2944


//--------------------- SYMBOLS --------------------------

	.type		.nv.reservedSmem.offset0,@object
	.size		.nv.reservedSmem.offset0,0x4
	.type		.nv.reservedSmem.cap,@object
	.size		.nv.reservedSmem.cap,0x4
	.type		__assertfail,@function
